def matmul_kernel(
    a_ptr,
    b_ptr,
    c_ptr,
    M,
    N,
    K,
    stride_am,
    stride_ak,
    stride_bk,
    stride_bn,
    stride_cm,
    stride_cn,
    BLOCK_M: tl.constexpr,
    BLOCK_N: tl.constexpr,
    BLOCK_K: tl.constexpr,
    GROUP_M: tl.constexpr,
):
    pid = tl.program_id(axis=0)
    num_pid_m = tl.cdiv(M, BLOCK_M)
    num_pid_n = tl.cdiv(N, BLOCK_N)
    num_pid_in_group = GROUP_M * num_pid_n
    group_id = pid // num_pid_in_group
    first_pid_m = group_id * GROUP_M
    group_size_m = min(num_pid_m - first_pid_m, GROUP_M)
    pid_m = first_pid_m + ((pid % num_pid_in_group) % group_size_m)
    pid_n = (pid % num_pid_in_group) // group_size_m

    offs_am = (pid_m * BLOCK_M + tl.arange(0, BLOCK_M)) % M
    offs_bn = (pid_n * BLOCK_N + tl.arange(0, BLOCK_N)) % N
    offs_k = tl.arange(0, BLOCK_K)
    a_ptrs = a_ptr + offs_am[:, None] * stride_am + offs_k[None, :] * stride_ak
    b_ptrs = b_ptr + offs_k[:, None] * stride_bk + offs_bn[None, :] * stride_bn

    acc = tl.zeros((BLOCK_M, BLOCK_N), dtype=tl.float32)
    for kk in range(0, tl.cdiv(K, BLOCK_K)):
        a = tl.load(a_ptrs, mask=offs_k[None, :] < K - kk * BLOCK_K, other=0.0)
        b = tl.load(b_ptrs, mask=offs_k[:, None] < K - kk * BLOCK_K, other=0.0)
        acc = tl.dot(a, b, acc)
        a_ptrs += BLOCK_K * stride_ak
        b_ptrs += BLOCK_K * stride_bk

    c = acc.to(c_ptr.dtype.element_ty)
    offs_cm = pid_m * BLOCK_M + tl.arange(0, BLOCK_M)
    offs_cn = pid_n * BLOCK_N + tl.arange(0, BLOCK_N)
    c_ptrs = c_ptr + offs_cm[:, None] * stride_cm + offs_cn[None, :] * stride_cn
    mask = (offs_cm[:, None] < M) & (offs_cn[None, :] < N)
    tl.store(c_ptrs, c, mask=mask)

# config = {"BLOCK_K": 64, "BLOCK_M": 256, "BLOCK_N": 64, "GROUP_M": 8, "arch": "sm_100", "dtype": "fp8e5m2", "num_ctas": 4, "num_stages": 3, "num_warps": 4}
# arch = sm_100


// ===== COMPILED SASS (sm_100a) =====

	.target	sm_100a

	.elftype	@"ET_EXEC"


//--------------------- .note.nv.tkinfo           --------------------------
	.section	.note.nv.tkinfo,"",@"SHT_NOTE"
	.sectionflags	@"SHF_NOTE_NV_TKINFO"
	.tkinfo
        /*0018*/ 	.word	0x00000081
        /*0030*/ 	.string	""
        /*0030*/ 	.string	"ptxas-blackwell"
        /*0030*/ 	.string	"Cuda compilation tools, release 12.9, V12.9.86"
        /*0030*/ 	.string	"Build cuda_12.9.r12.9/compiler.36037853_0"
        /*0030*/ 	.string	"-v  -suppress-debug-info  -lineinfo  -arch sm_100a "



//--------------------- .note.nv.cuver            --------------------------
	.section	.note.nv.cuver,"",@"SHT_NOTE"
	.sectionflags	@"SHF_NOTE_NV_CUVER"
        /*0018*/ 	.short	0x0001
        /*001a*/ 	.short	0x0064
        /*001c*/ 	.short	0x0001
        /*001e*/ 	.short	0x0000
        /*0020*/ 	.short	0x0001
        /*0022*/ 	.short	0x0000


//--------------------- .nv.info                  --------------------------
	.section	.nv.info,"",@"SHT_CUDA_INFO"
	.align	4


	//----- nvinfo : EIATTR_REGCOUNT
	.align		4
        /*0000*/ 	.byte	0x04, 0x2f
        /*0002*/ 	.short	(.L_4 - .L_3)
	.align		4
.L_3:
        /*0004*/ 	.word	index@(matmul_kernel)
        /*0008*/ 	.word	0x000000ff


	//----- nvinfo : EIATTR_FRAME_SIZE
	.align		4
.L_4:
        /*000c*/ 	.byte	0x04, 0x11
        /*000e*/ 	.short	(.L_6 - .L_5)
	.align		4
.L_5:
        /*0010*/ 	.word	index@($__internal_2_$__cuda_sm10x_tcgen05_guardrail_trap_unallocated_columns_being_dealloced)
        /*0014*/ 	.word	0x00000000


	//----- nvinfo : EIATTR_FRAME_SIZE
	.align		4
.L_6:
        /*0018*/ 	.byte	0x04, 0x11
        /*001a*/ 	.short	(.L_8 - .L_7)
	.align		4
.L_7:
        /*001c*/ 	.word	index@($__internal_1_$__cuda_sm10x_tcgen05_guardrail_trap_phase_invalid_during_alloc)
        /*0020*/ 	.word	0x00000000


	//----- nvinfo : EIATTR_FRAME_SIZE
	.align		4
.L_8:
        /*0024*/ 	.byte	0x04, 0x11
        /*0026*/ 	.short	(.L_10 - .L_9)
	.align		4
.L_9:
        /*0028*/ 	.word	index@($__internal_0_$__cuda_sm10x_tcgen05_guardrail_trap_col_being_dealloced_not_returned_by_alloc)
        /*002c*/ 	.word	0x00000000


	//----- nvinfo : EIATTR_FRAME_SIZE
	.align		4
.L_10:
        /*0030*/ 	.byte	0x04, 0x11
        /*0032*/ 	.short	(.L_12 - .L_11)
	.align		4
.L_11:
        /*0034*/ 	.word	index@(matmul_kernel)
        /*0038*/ 	.word	0x00000000


	//----- nvinfo : EIATTR_MIN_STACK_SIZE
	.align		4
.L_12:
        /*003c*/ 	.byte	0x04, 0x12
        /*003e*/ 	.short	(.L_14 - .L_13)
	.align		4
.L_13:
        /*0040*/ 	.word	index@(matmul_kernel)
        /*0044*/ 	.word	0x00000000
.L_14:


//--------------------- .nv.info.matmul_kernel    --------------------------
	.section	.nv.info.matmul_kernel,"",@"SHT_CUDA_INFO"
	.sectionflags	@""
	.align	4


	//----- nvinfo : EIATTR_CUDA_API_VERSION
	.align		4
        /*0000*/ 	.byte	0x04, 0x37
        /*0002*/ 	.short	(.L_16 - .L_15)
.L_15:
        /*0004*/ 	.word	0x00000081


	//----- nvinfo : EIATTR_KPARAM_INFO
	.align		4
.L_16:
        /*0008*/ 	.byte	0x04, 0x17
        /*000a*/ 	.short	(.L_18 - .L_17)
.L_17:
        /*000c*/ 	.word	0x00000000
        /*0010*/ 	.short	0x000d
        /*0012*/ 	.short	0x0048
        /*0014*/ 	.byte	0x00, 0xf4, 0x21, 0x00


	//----- nvinfo : EIATTR_KPARAM_INFO
	.align		4
.L_18:
        /*0018*/ 	.byte	0x04, 0x17
        /*001a*/ 	.short	(.L_20 - .L_19)
.L_19:
        /*001c*/ 	.word	0x00000000
        /*0020*/ 	.short	0x000c
        /*0022*/ 	.short	0x0040
        /*0024*/ 	.byte	0x00, 0xf4, 0x21, 0x00


	//----- nvinfo : EIATTR_KPARAM_INFO
	.align		4
.L_20:
        /*0028*/ 	.byte	0x04, 0x17
        /*002a*/ 	.short	(.L_22 - .L_21)
.L_21:
        /*002c*/ 	.word	0x00000000
        /*0030*/ 	.short	0x000b
        /*0032*/ 	.short	0x0038
        /*0034*/ 	.byte	0x00, 0xf0, 0x11, 0x00


	//----- nvinfo : EIATTR_KPARAM_INFO
	.align		4
.L_22:
        /*0038*/ 	.byte	0x04, 0x17
        /*003a*/ 	.short	(.L_24 - .L_23)
.L_23:
        /*003c*/ 	.word	0x00000000
        /*0040*/ 	.short	0x000a
        /*0042*/ 	.short	0x0034
        /*0044*/ 	.byte	0x00, 0xf0, 0x11, 0x00


	//----- nvinfo : EIATTR_KPARAM_INFO
	.align		4
.L_24:
        /*0048*/ 	.byte	0x04, 0x17
        /*004a*/ 	.short	(.L_26 - .L_25)
.L_25:
        /*004c*/ 	.word	0x00000000
        /*0050*/ 	.short	0x0009
        /*0052*/ 	.short	0x0030
        /*0054*/ 	.byte	0x00, 0xf0, 0x11, 0x00


	//----- nvinfo : EIATTR_KPARAM_INFO
	.align		4
.L_26:
        /*0058*/ 	.byte	0x04, 0x17
        /*005a*/ 	.short	(.L_28 - .L_27)
.L_27:
        /*005c*/ 	.word	0x00000000
        /*0060*/ 	.short	0x0008
        /*0062*/ 	.short	0x002c
        /*0064*/ 	.byte	0x00, 0xf0, 0x11, 0x00


	//----- nvinfo : EIATTR_KPARAM_INFO
	.align		4
.L_28:
        /*0068*/ 	.byte	0x04, 0x17
        /*006a*/ 	.short	(.L_30 - .L_29)
.L_29:
        /*006c*/ 	.word	0x00000000
        /*0070*/ 	.short	0x0007
        /*0072*/ 	.short	0x0028
        /*0074*/ 	.byte	0x00, 0xf0, 0x11, 0x00


	//----- nvinfo : EIATTR_KPARAM_INFO
	.align		4
.L_30:
        /*0078*/ 	.byte	0x04, 0x17
        /*007a*/ 	.short	(.L_32 - .L_31)
.L_31:
        /*007c*/ 	.word	0x00000000
        /*0080*/ 	.short	0x0006
        /*0082*/ 	.short	0x0024
        /*0084*/ 	.byte	0x00, 0xf0, 0x11, 0x00


	//----- nvinfo : EIATTR_KPARAM_INFO
	.align		4
.L_32:
        /*0088*/ 	.byte	0x04, 0x17
        /*008a*/ 	.short	(.L_34 - .L_33)
.L_33:
        /*008c*/ 	.word	0x00000000
        /*0090*/ 	.short	0x0005
        /*0092*/ 	.short	0x0020
        /*0094*/ 	.byte	0x00, 0xf0, 0x11, 0x00


	//----- nvinfo : EIATTR_KPARAM_INFO
	.align		4
.L_34:
        /*0098*/ 	.byte	0x04, 0x17
        /*009a*/ 	.short	(.L_36 - .L_35)
.L_35:
        /*009c*/ 	.word	0x00000000
        /*00a0*/ 	.short	0x0004
        /*00a2*/ 	.short	0x001c
        /*00a4*/ 	.byte	0x00, 0xf0, 0x11, 0x00


	//----- nvinfo : EIATTR_KPARAM_INFO
	.align		4
.L_36:
        /*00a8*/ 	.byte	0x04, 0x17
        /*00aa*/ 	.short	(.L_38 - .L_37)
.L_37:
        /*00ac*/ 	.word	0x00000000
        /*00b0*/ 	.short	0x0003
        /*00b2*/ 	.short	0x0018
        /*00b4*/ 	.byte	0x00, 0xf0, 0x11, 0x00


	//----- nvinfo : EIATTR_KPARAM_INFO
	.align		4
.L_38:
        /*00b8*/ 	.byte	0x04, 0x17
        /*00ba*/ 	.short	(.L_40 - .L_39)
.L_39:
        /*00bc*/ 	.word	0x00000000
        /*00c0*/ 	.short	0x0002
        /*00c2*/ 	.short	0x0010
        /*00c4*/ 	.byte	0x00, 0xf4, 0x21, 0x00


	//----- nvinfo : EIATTR_KPARAM_INFO
	.align		4
.L_40:
        /*00c8*/ 	.byte	0x04, 0x17
        /*00ca*/ 	.short	(.L_42 - .L_41)
.L_41:
        /*00cc*/ 	.word	0x00000000
        /*00d0*/ 	.short	0x0001
        /*00d2*/ 	.short	0x0008
        /*00d4*/ 	.byte	0x00, 0xf4, 0x21, 0x00


	//----- nvinfo : EIATTR_KPARAM_INFO
	.align		4
.L_42:
        /*00d8*/ 	.byte	0x04, 0x17
        /*00da*/ 	.short	(.L_44 - .L_43)
.L_43:
        /*00dc*/ 	.word	0x00000000
        /*00e0*/ 	.short	0x0000
        /*00e2*/ 	.short	0x0000
        /*00e4*/ 	.byte	0x00, 0xf4, 0x21, 0x00


	//----- nvinfo : EIATTR_EXPLICIT_CLUSTER
	.align		4
.L_44:
        /*00e8*/ 	.byte	0x01, 0x3e
	.zero		2


	//----- nvinfo : EIATTR_CTA_PER_CLUSTER
	.align		4
        /*00ec*/ 	.byte	0x04, 0x3d
        /*00ee*/ 	.short	(.L_46 - .L_45)
.L_45:
        /*00f0*/ 	.word	0x00000004
        /*00f4*/ 	.word	0x00000001
        /*00f8*/ 	.word	0x00000001


	//----- nvinfo : EIATTR_AT_ENTRY_FRAGMENTS
	.align		4
.L_46:
        /*00fc*/ 	.byte	0x04, 0x4f
        /*00fe*/ 	.short	(.L_48 - .L_47)


	//   ....[0]....
.L_47:
        /*0100*/ 	.word	0x00000004


	//----- nvinfo : EIATTR_RESERVED_SMEM_USED
	.align		4
.L_48:
        /*0104*/ 	.byte	0x01, 0x41
	.zero		2


	//----- nvinfo : EIATTR_SPARSE_MMA_MASK
	.align		4
        /*0108*/ 	.byte	0x03, 0x50
        /*010a*/ 	.short	0x0000


	//----- nvinfo : EIATTR_TCGEN05_1CTA_USED
	.align		4
        /*010c*/ 	.byte	0x01, 0x51
	.zero		2


	//----- nvinfo : EIATTR_MAXREG_COUNT
	.align		4
        /*0110*/ 	.byte	0x03, 0x1b
        /*0112*/ 	.short	0x00ff


	//----- nvinfo : EIATTR_NUM_BARRIERS
	.align		4
        /*0114*/ 	.byte	0x02, 0x4c
        /*0116*/ 	.byte	0x01
	.zero		1


	//----- nvinfo : EIATTR_INT_WARP_WIDE_INSTR_OFFSETS
	.align		4
        /*0118*/ 	.byte	0x04, 0x31
        /*011a*/ 	.short	(.L_50 - .L_49)


	//   ....[0]....
.L_49:
        /*011c*/ 	.word	0x00001fa0


	//   ....[1]....
        /*0120*/ 	.word	0x00001fb0


	//   ....[2]....
        /*0124*/ 	.word	0x00003c70


	//   ....[3]....
        /*0128*/ 	.word	0x000078f0


	//   ....[4]....
        /*012c*/ 	.word	0x00007940


	//----- nvinfo : EIATTR_COOP_GROUP_MASK_REGIDS
	.align		4
.L_50:
        /*0130*/ 	.byte	0x04, 0x29
        /*0132*/ 	.short	(.L_52 - .L_51)


	//   ....[0]....
.L_51:
        /*0134*/ 	.word	0xffffffff


	//   ....[1]....
        /*0138*/ 	.word	0xffffffff


	//   ....[2]....
        /*013c*/ 	.word	0xffffffff


	//   ....[3]....
        /*0140*/ 	.word	0xffffffff


	//----- nvinfo : EIATTR_COOP_GROUP_INSTR_OFFSETS
	.align		4
.L_52:
        /*0144*/ 	.byte	0x04, 0x28
        /*0146*/ 	.short	(.L_54 - .L_53)


	//   ....[0]....
.L_53:
        /*0148*/ 	.word	0x00000070


	//   ....[1]....
        /*014c*/ 	.word	0x00000330


	//   ....[2]....
        /*0150*/ 	.word	0x00007780


	//   ....[3]....
        /*0154*/ 	.word	0x000079f0


	//----- nvinfo : EIATTR_VRC_CTA_INIT_COUNT
	.align		4
.L_54:
        /*0158*/ 	.byte	0x02, 0x4a
        /*015a*/ 	.byte	0x80
	.zero		1


	//----- nvinfo : EIATTR_MBARRIER_INSTR_OFFSETS
	.align		4
        /*015c*/ 	.byte	0x04, 0x39
        /*015e*/ 	.short	(.L_56 - .L_55)


	//   ....[0]....
.L_55:
        /*0160*/ 	.word	0x000020b0
        /*0164*/ 	.word	0x000000ff
        /*0168*/ 	.word	0x00000000
        /*016c*/ 	.short	0x0100
        /*016e*/ 	.byte	0x0f
	.zero		1


	//   ....[1]....
        /*0170*/ 	.word	0x00003cd0
        /*0174*/ 	.word	0x000000ff
        /*0178*/ 	.word	0x00004008
        /*017c*/ 	.short	0x0100
        /*017e*/ 	.byte	0x0d
	.zero		1


	//   ....[2]....
        /*0180*/ 	.word	0x00004da0
        /*0184*/ 	.word	0x000000ff
        /*0188*/ 	.word	0x00000000
        /*018c*/ 	.short	0x010a
        /*018e*/ 	.byte	0x0f
	.zero		1


	//   ....[3]....
        /*0190*/ 	.word	0x000063c0
        /*0194*/ 	.word	0x000000ff
        /*0198*/ 	.word	0x00000000
        /*019c*/ 	.short	0x010a
        /*019e*/ 	.byte	0x0f
	.zero		1


	//   ....[4]....
        /*01a0*/ 	.word	0x000064b0
        /*01a4*/ 	.word	0x000000ff
        /*01a8*/ 	.word	0x00004000
        /*01ac*/ 	.short	0x0108
        /*01ae*/ 	.byte	0x0d
	.zero		1


	//   ....[5]....
        /*01b0*/ 	.word	0x00006520
        /*01b4*/ 	.word	0x000000ff
        /*01b8*/ 	.word	0x00004008
        /*01bc*/ 	.short	0x0108
        /*01be*/ 	.byte	0x0d
	.zero		1


	//   ....[6]....
        /*01c0*/ 	.word	0x00007a10
        /*01c4*/ 	.word	0x000000ff
        /*01c8*/ 	.word	0x00000000
        /*01cc*/ 	.short	0x010a
        /*01ce*/ 	.byte	0x0f
	.zero		1


	//   ....[7]....
        /*01d0*/ 	.word	0x00007a40
        /*01d4*/ 	.word	0x000000ff
        /*01d8*/ 	.word	0x00000000
        /*01dc*/ 	.short	0x010a
        /*01de*/ 	.byte	0x0f
	.zero		1


	//----- nvinfo : EIATTR_NUM_MBARRIERS
	.align		4
.L_56:
        /*01e0*/ 	.byte	0x03, 0x38
        /*01e2*/ 	.short	0x0002


	//----- nvinfo : EIATTR_EXIT_INSTR_OFFSETS
	.align		4
        /*01e4*/ 	.byte	0x04, 0x1c
        /*01e6*/ 	.short	(.L_58 - .L_57)


	//   ....[0]....
.L_57:
        /*01e8*/ 	.word	0x00007a00


	//----- nvinfo : EIATTR_REQNTID
	.align		4
.L_58:
        /*01ec*/ 	.byte	0x04, 0x10
        /*01ee*/ 	.short	(.L_60 - .L_59)
.L_59:
        /*01f0*/ 	.word	0x00000080
        /*01f4*/ 	.word	0x00000001
        /*01f8*/ 	.word	0x00000001


	//----- nvinfo : EIATTR_CRS_STACK_SIZE
	.align		4
.L_60:
        /*01fc*/ 	.byte	0x04, 0x1e
        /*01fe*/ 	.short	(.L_62 - .L_61)
.L_61:
        /*0200*/ 	.word	0x00000000


	//----- nvinfo : EIATTR_CBANK_PARAM_SIZE
	.align		4
.L_62:
        /*0204*/ 	.byte	0x03, 0x19
        /*0206*/ 	.short	0x0050


	//----- nvinfo : EIATTR_PARAM_CBANK
	.align		4
        /*0208*/ 	.byte	0x04, 0x0a
        /*020a*/ 	.short	(.L_64 - .L_63)
	.align		4
.L_63:
        /*020c*/ 	.word	index@(.nv.constant0.matmul_kernel)
        /*0210*/ 	.short	0x0380
        /*0212*/ 	.short	0x0050


	//----- nvinfo : EIATTR_SW_WAR
	.align		4
.L_64:
        /*0214*/ 	.byte	0x04, 0x36
        /*0216*/ 	.short	(.L_66 - .L_65)
.L_65:
        /*0218*/ 	.word	0x00000008
.L_66:


//--------------------- .nv.compat                --------------------------
	.section	.nv.compat,"",@"SHT_CUDA_COMPAT_INFO"
	.align	4
        /*0000*/ 	.byte	0x02, 0x02, 0x02, 0x00, 0x02, 0x05, 0x05, 0x00, 0x02, 0x03, 0x00, 0x00, 0x02, 0x06, 0x01, 0x00


//--------------------- .nv.callgraph             --------------------------
	.section	.nv.callgraph,"",@"SHT_CUDA_CALLGRAPH"
	.align	4
	.sectionentsize	8
	.align		4
        /*0000*/ 	.word	0x00000000
	.align		4
        /*0004*/ 	.word	0xffffffff
	.align		4
        /*0008*/ 	.word	0x00000000
	.align		4
        /*000c*/ 	.word	0xfffffffe
	.align		4
        /*0010*/ 	.word	0x00000000
	.align		4
        /*0014*/ 	.word	0xfffffffd
	.align		4
        /*0018*/ 	.word	0x00000000
	.align		4
        /*001c*/ 	.word	0xfffffffc


//--------------------- .text.matmul_kernel       --------------------------
	.section	.text.matmul_kernel,"ax",@progbits
	.align	128
        .global         matmul_kernel
        .type           matmul_kernel,@function
        .size           matmul_kernel,(.L_x_20 - matmul_kernel)
        .other          matmul_kernel,@"STO_CUDA_ENTRY STV_DEFAULT"
matmul_kernel:
.text.matmul_kernel:
[----:B------:R-:W0:Y:S01]  /*0000*/  LDC R1, c[0x0][0x37c] ;  /* 0x0000df00ff017b82 */ /* 0x000e220000000800 */
[----:B------:R-:W1:Y:S01]  /*0010*/  S2R R0, SR_TID.X ;  /* 0x0000000000007919 */ /* 0x000e620000002100 */
[----:B------:R-:W2:Y:S01]  /*0020*/  LDCU.64 UR26, c[0x0][0x358] ;  /* 0x00006b00ff1a77ac */ /* 0x000ea20008000a00 */
[----:B-1----:R-:W-:-:S13]  /*0030*/  ISETP.GE.U32.AND P0, PT, R0, 0x20, PT ;  /* 0x000000200000780c */ /* 0x002fda0003f06070 */
[----:B------:R-:W-:Y:S02]  /*0040*/  VOTEU.ANY UP0, P0 ;  /* 0x0000000000ff7886 */ /* 0x000fe40000000100 */
[----:B0-2---:R-:W-:Y:S05]  /*0050*/  BRA.U UP0, `(.L_x_0) ;  /* 0x0000000100b87547 */ /* 0x005fea000b800000 */
[----:B------:R-:W0:Y:S01]  /*0060*/  S2UR UR6, SR_CgaCtaId ;  /* 0x00000000000679c3 */ /* 0x000e220000008800 */
[----:B------:R-:W-:Y:S01]  /*0070*/  NOP ;  /* 0x0000000000007918 */ /* 0x000fe20000000000 */
[----:B------:R-:W-:Y:S02]  /*0080*/  UMOV UR4, 0x40 ;  /* 0x0000004000047882 */ /* 0x000fe40000000000 */
[----:B0-----:R-:W-:-:S09]  /*0090*/  ULEA UR4, UR6, UR4, 0x18 ;  /* 0x0000000406047291 */ /* 0x001fd2000f8ec0ff */
[----:B------:R-:W0:Y:S01]  /*00a0*/  LDS.U8 R2, [UR4] ;  /* 0x00000004ff027984 */ /* 0x000e220008000000 */
[----:B------:R-:W-:Y:S02]  /*00b0*/  UMOV UR4, 0x400 ;  /* 0x0000040000047882 */ /* 0x000fe40000000000 */
[----:B------:R-:W-:Y:S01]  /*00c0*/  ULEA UR4, UR6, UR4, 0x18 ;  /* 0x0000000406047291 */ /* 0x000fe2000f8ec0ff */
[----:B0-----:R-:W-:-:S13]  /*00d0*/  ISETP.NE.AND P0, PT, R2, RZ, PT ;  /* 0x000000ff0200720c */ /* 0x001fda0003f05270 */
[----:B------:R-:W-:Y:S05]  /*00e0*/  @P0 BRA `(.L_x_1) ;  /* 0x00000000007c0947 */ /* 0x000fea0003800000 */
[----:B------:R-:W-:-:S13]  /*00f0*/  ELECT P0, URZ, PT ;  /* 0x0000000000ff782f */ /* 0x000fda0003800000 */
[----:B------:R-:W-:Y:S05]  /*0100*/  @!P0 BRA `(.L_x_2) ;  /* 0x0000000000848947 */ /* 0x000fea0003800000 */
[----:B------:R-:W-:Y:S01]  /*0110*/  UMOV UR5, 0x2 ;  /* 0x0000000200057882 */ /* 0x000fe20000000000 */
[----:B------:R-:W-:Y:S02]  /*0120*/  IMAD.MOV.U32 R5, RZ, RZ, 0x1 ;  /* 0x00000001ff057424 */ /* 0x000fe400078e00ff */
[----:B------:R-:W-:Y:S02]  /*0130*/  IMAD.MOV.U32 R3, RZ, RZ, 0x3 ;  /* 0x00000003ff037424 */ /* 0x000fe400078e00ff */
[----:B------:R-:W-:Y:S04]  /*0140*/  DEPBAR.LE SB0, 0x36 ;  /* 0x00008d800000791a */ /* 0x000fe80000000000 */
[----:B------:R-:W0:Y:S02]  /*0150*/  UTCATOMSWS.FIND_AND_SET.ALIGN UP1, UR5, UR5 ;  /* 0x00000005000575e3 */ /* 0x000e240008020800 */
[----:B0-----:R-:W-:-:S04]  /*0160*/  PLOP3.LUT P0, PT, PT, PT, UP1, 0x80, 0x8 ;  /* 0x000000000008781c */ /* 0x001fc80003f0f018 */
[----:B------:R-:W-:-:S04]  /*0170*/  SEL R2, RZ, 0xffffffff, !P0 ;  /* 0xffffffffff027807 */ /* 0x000fc80004000000 */
[----:B------:R-:W-:Y:S01]  /*0180*/  ISETP.NE.AND P0, PT, R2, RZ, PT ;  /* 0x000000ff0200720c */ /* 0x000fe20003f05270 */
[----:B------:R-:W-:-:S12]  /*0190*/  IMAD.U32 R2, RZ, RZ, UR5 ;  /* 0x00000005ff027e24 */ /* 0x000fd8000f8e00ff */
[----:B------:R-:W-:Y:S05]  /*01a0*/  @P0 BRA `(.L_x_3) ;  /* 0x0000000000240947 */ /* 0x000fea0003800000 */
.L_x_4:
[----:B------:R-:W-:Y:S05]  /*01b0*/  NANOSLEEP 0x64 ;  /* 0x000000640000795d */ /* 0x000fea0003800000 */
[----:B------:R-:W-:-:S05]  /*01c0*/  UMOV UR5, 0x2 ;  /* 0x0000000200057882 */ /* 0x000fca0000000000 */
[----:B------:R-:W-:Y:S04]  /*01d0*/  DEPBAR.LE SB0, 0x36 ;  /* 0x00008d800000791a */ /* 0x000fe80000000000 */
[----:B------:R-:W0:Y:S02]  /*01e0*/  UTCATOMSWS.FIND_AND_SET.ALIGN UP1, UR5, UR5 ;  /* 0x00000005000575e3 */ /* 0x000e240008020800 */
[----:B0-----:R-:W-:-:S04]  /*01f0*/  PLOP3.LUT P0, PT, PT, PT, UP1, 0x80, 0x8 ;  /* 0x000000000008781c */ /* 0x001fc80003f0f018 */
[----:B------:R-:W-:-:S04]  /*0200*/  SEL R2, RZ, 0xffffffff, !P0 ;  /* 0xffffffffff027807 */ /* 0x000fc80004000000 */
[----:B------:R-:W-:Y:S01]  /*0210*/  ISETP.NE.AND P0, PT, R2, RZ, PT ;  /* 0x000000ff0200720c */ /* 0x000fe20003f05270 */
[----:B------:R-:W-:-:S12]  /*0220*/  IMAD.U32 R2, RZ, RZ, UR5 ;  /* 0x00000005ff027e24 */ /* 0x000fd8000f8e00ff */
[----:B------:R-:W-:Y:S05]  /*0230*/  @!P0 BRA `(.L_x_4) ;  /* 0xfffffffc00dc8947 */ /* 0x000fea000383ffff */
.L_x_3:
[C---:B------:R-:W-:Y:S01]  /*0240*/  VIADD R4, R2.reuse, 0x10 ;  /* 0x0000001002047836 */ /* 0x040fe20000000000 */
[----:B------:R-:W-:Y:S01]  /*0250*/  UMOV UR5, 0x50 ;  /* 0x0000005000057882 */ /* 0x000fe20000000000 */
[----:B------:R-:W-:Y:S01]  /*0260*/  SHF.L.U32 R3, R3, R2, RZ ;  /* 0x0000000203037219 */ /* 0x000fe200000006ff */
[----:B------:R-:W-:Y:S01]  /*0270*/  ULEA UR5, UR6, UR5, 0x18 ;  /* 0x0000000506057291 */ /* 0x000fe2000f8ec0ff */
[----:B------:R-:W-:Y:S01]  /*0280*/  IMAD.SHL.U32 R2, R2, 0x20, RZ ;  /* 0x0000002002027824 */ /* 0x000fe200078e00ff */
[----:B------:R-:W-:-:S04]  /*0290*/  SHF.L.U32 R4, R5, R4, RZ ;  /* 0x0000000405047219 */ /* 0x000fc800000006ff */
[----:B------:R-:W-:-:S05]  /*02a0*/  LOP3.LUT R3, R4, R3, RZ, 0xfc, !PT ;  /* 0x0000000304037212 */ /* 0x000fca00078efcff */
[----:B------:R0:W-:Y:S04]  /*02b0*/  ATOMS.OR RZ, [UR5], R3 ;  /* 0x00000003ffff798c */ /* 0x0001e8000b000005 */
[----:B------:R0:W-:Y:S01]  /*02c0*/  STS [UR4], R2 ;  /* 0x00000002ff007988 */ /* 0x0001e20008000804 */
[----:B------:R-:W-:Y:S05]  /*02d0*/  BRA `(.L_x_2) ;  /* 0x0000000000107947 */ /* 0x000fea0003800000 */
.L_x_1:
[----:B------:R-:W-:-:S05]  /*02e0*/  IMAD.MOV.U32 R2, RZ, RZ, -0x1 ;  /* 0xffffffffff027424 */ /* 0x000fca00078e00ff */
[----:B------:R0:W-:Y:S02]  /*02f0*/  STS [UR4], R2 ;  /* 0x00000002ff007988 */ /* 0x0001e40008000804 */
[----:B0-----:R-:W-:-:S07]  /*0300*/  MOV R2, 0x320 ;  /* 0x0000032000027802 */ /* 0x001fce0000000f00 */
[----:B------:R-:W-:Y:S05]  /*0310*/  CALL.REL.NOINC `($__internal_1_$__cuda_sm10x_tcgen05_guardrail_trap_phase_invalid_during_alloc) ;  /* 0x0000007400e07944 */ /* 0x000fea0003c00000 */
.L_x_2:
[----:B------:R-:W-:Y:S05]  /*0320*/  WARPSYNC.ALL ;  /* 0x0000000000007948 */ /* 0x000fea0003800000 */
[----:B------:R-:W-:Y:S01]  /*0330*/  NOP ;  /* 0x0000000000007918 */ /* 0x000fe20000000000 */
.L_x_0:
[----:B------:R-:W1:Y:S08]  /*0340*/  LDC.64 R16, c[0x0][0x398] ;  /* 0x0000e600ff107b82 */ /* 0x000e700000000a00 */
[----:B------:R-:W2:Y:S02]  /*0350*/  S2UR UR5, SR_CgaSize ;  /* 0x00000000000579c3 */ /* 0x000ea40000008a00 */
[----:B--2---:R-:W-:-:S12]  /*0360*/  UIMAD UR5, UR5, -0xa0, URZ ;  /* 0xffffff60050578a4 */ /* 0x004fd8000f8e02ff */
[----:B------:R-:W2:Y:S01]  /*0370*/  LDCU UR5, c[0x0][UR5+0x2b0] ;  /* 0x00005600050577ac */ /* 0x000ea20008000800 */
[----:B------:R-:W-:Y:S01]  /*0380*/  PRMT R233, RZ, 0x7610, R233 ;  /* 0x00007610ffe97816 */ /* 0x000fe200000000e9 */
[----:B------:R-:W-:Y:S01]  /*0390*/  UMOV UR13, 0x400 ;  /* 0x00000400000d7882 */ /* 0x000fe20000000000 */
[----:B------:R-:W3:Y:S01]  /*03a0*/  LDCU.128 UR8, c[0x0][0x380] ;  /* 0x00007000ff0877ac */ /* 0x000ee20008000c00 */
[----:B------:R-:W4:Y:S01]  /*03b0*/  S2UR UR4, SR_CTAID.X ;  /* 0x00000000000479c3 */ /* 0x000f220000002500 */
[----:B------:R-:W5:Y:S01]  /*03c0*/  LDCU UR29, c[0x0][0x3a0] ;  /* 0x00007400ff1d77ac */ /* 0x000f620008000800 */
[----:B------:R-:W-:-:S06]  /*03d0*/  UMOV UR6, 0x1 ;  /* 0x0000000100067882 */ /* 0x000fcc0000000000 */
[----:B------:R-:W0:Y:S02]  /*03e0*/  LDC.64 R126, c[0x0][0x3a8] ;  /* 0x0000ea00ff7e7b82 */ /* 0x000e240000000a00 */
[----:B01----:R-:W-:Y:S01]  /*03f0*/  VIADD R2, R17, 0x3f ;  /* 0x0000003f11027836 */ /* 0x003fe20000000000 */
[----:B------:R-:W-:Y:S02]  /*0400*/  IABS R15, R17 ;  /* 0x00000011000f7213 */ /* 0x000fe40000000000 */
[----:B------:R-:W-:Y:S01]  /*0410*/  IABS R19, R16 ;  /* 0x0000001000137213 */ /* 0x000fe20000000000 */
[----:B-----5:R-:W-:Y:S01]  /*0420*/  UIADD3 UR31, UPT, UPT, UR29, 0x3f, URZ ;  /* 0x0000003f1d1f7890 */ /* 0x020fe2000fffe0ff */
[----:B------:R-:W-:Y:S01]  /*0430*/  SHF.R.S32.HI R3, RZ, 0x1f, R2 ;  /* 0x0000001fff037819 */ /* 0x000fe20000011402 */
[----:B------:R-:W-:Y:S01]  /*0440*/  BAR.SYNC.DEFER_BLOCKING 0x0 ;  /* 0x0000000000007b1d */ /* 0x000fe20000010000 */
[----:B------:R-:W-:Y:S01]  /*0450*/  ISETP.NE.AND P3, PT, R16, RZ, PT ;  /* 0x000000ff1000720c */ /* 0x000fe20003f65270 */
[----:B------:R-:W-:Y:S01]  /*0460*/  UISETP.GT.AND UP1, UPT, UR31, 0x3f, UPT ;  /* 0x0000003f1f00788c */ /* 0x000fe2000bf24270 */
[----:B------:R-:W-:-:S02]  /*0470*/  LEA.HI R3, R3, R2, RZ, 0x6 ;  /* 0x0000000203037211 */ /* 0x000fc400078f30ff */
[----:B----4-:R-:W-:Y:S02]  /*0480*/  I2FP.F32.U32 R6, UR4 ;  /* 0x0000000400067c45 */ /* 0x010fe40008201000 */
[----:B------:R-:W-:Y:S02]  /*0490*/  SHF.R.S32.HI R3, RZ, 0x6, R3 ;  /* 0x00000006ff037819 */ /* 0x000fe40000011403 */
[----:B------:R-:W-:Y:S01]  /*04a0*/  LOP3.LUT R168, RZ, R17, RZ, 0x33, !PT ;  /* 0x00000011ffa87212 */ /* 0x000fe200078e33ff */
[----:B--2---:R-:W-:Y:S01]  /*04b0*/  FMUL R6, R6, UR5 ;  /* 0x0000000506067c20 */ /* 0x004fe20008400000 */
[----:B------:R-:W0:Y:S01]  /*04c0*/  S2UR UR5, SR_CgaCtaId ;  /* 0x00000000000579c3 */ /* 0x000e220000008800 */
[----:B------:R-:W-:Y:S02]  /*04d0*/  IMAD.SHL.U32 R4, R3, 0x8, RZ ;  /* 0x0000000803047824 */ /* 0x000fe400078e00ff */
[----:B------:R-:W1:Y:S03]  /*04e0*/  F2I.U32.TRUNC.NTZ R7, R6 ;  /* 0x0000000600077305 */ /* 0x000e66000020f000 */
[----:B------:R-:W-:-:S05]  /*04f0*/  IABS R9, R4 ;  /* 0x0000000400097213 */ /* 0x000fca0000000000 */
[----:B------:R-:W2:Y:S01]  /*0500*/  I2F.RP R5, R9 ;  /* 0x0000000900057306 */ /* 0x000ea20000209400 */
[----:B-1----:R-:W-:Y:S01]  /*0510*/  IABS R10, R7 ;  /* 0x00000007000a7213 */ /* 0x002fe20000000000 */
[----:B0-----:R-:W-:-:S06]  /*0520*/  USHF.L.U32 UR4, UR5, 0x6, URZ ;  /* 0x0000000605047899 */ /* 0x001fcc00080006ff */
[----:B--2---:R-:W0:Y:S01]  /*0530*/  MUFU.RCP R5, R5 ;  /* 0x0000000500057308 */ /* 0x004e220000001000 */
[----:B------:R-:W-:Y:S02]  /*0540*/  ULEA UR13, UR5, UR13, 0x18 ;  /* 0x0000000d050d7291 */ /* 0x000fe4000f8ec0ff */
[----:B------:R-:W-:Y:S02]  /*0550*/  ULOP3.LUT UR4, UR4, 0xc0, URZ, 0xc0, !UPT ;  /* 0x000000c004047892 */ /* 0x000fe4000f8ec0ff */
[----:B------:R-:W-:Y:S01]  /*0560*/  UIADD3 UR15, UPT, UPT, UR13, 0x4000, URZ ;  /* 0x000040000d0f7890 */ /* 0x000fe2000fffe0ff */
[----:B0-----:R-:W-:Y:S01]  /*0570*/  VIADD R2, R5, 0xffffffe ;  /* 0x0ffffffe05027836 */ /* 0x001fe20000000000 */
[----:B------:R-:W-:-:S03]  /*0580*/  IABS R5, R4 ;  /* 0x0000000400057213 */ /* 0x000fc60000000000 */
[----:B------:R0:W1:Y:S02]  /*0590*/  F2I.FTZ.U32.TRUNC.NTZ R3, R2 ;  /* 0x0000000200037305 */ /* 0x000064000021f000 */
[----:B0-----:R-:W-:Y:S02]  /*05a0*/  IMAD.MOV.U32 R2, RZ, RZ, RZ ;  /* 0x000000ffff027224 */ /* 0x001fe400078e00ff */
[----:B-1----:R-:W-:-:S04]  /*05b0*/  IMAD.MOV R8, RZ, RZ, -R3 ;  /* 0x000000ffff087224 */ /* 0x002fc800078e0a03 */
[----:B------:R-:W-:Y:S02]  /*05c0*/  IMAD R11, R8, R9, RZ ;  /* 0x00000009080b7224 */ /* 0x000fe400078e02ff */
[----:B------:R-:W-:Y:S02]  /*05d0*/  IMAD.MOV.U32 R8, RZ, RZ, R10 ;  /* 0x000000ffff087224 */ /* 0x000fe400078e000a */
[----:B------:R-:W-:-:S04]  /*05e0*/  IMAD.HI.U32 R3, R3, R11, R2 ;  /* 0x0000000b03037227 */ /* 0x000fc800078e0002 */
[----:B------:R-:W-:Y:S02]  /*05f0*/  IMAD.MOV R2, RZ, RZ, -R5 ;  /* 0x000000ffff027224 */ /* 0x000fe400078e0a05 */
[----:B------:R-:W-:-:S04]  /*0600*/  IMAD.HI.U32 R3, R3, R8, RZ ;  /* 0x0000000803037227 */ /* 0x000fc800078e00ff */
[----:B------:R-:W-:-:S05]  /*0610*/  IMAD R2, R3, R2, R8 ;  /* 0x0000000203027224 */ /* 0x000fca00078e0208 */
[----:B------:R-:W-:-:S13]  /*0620*/  ISETP.GT.U32.AND P1, PT, R9, R2, PT ;  /* 0x000000020900720c */ /* 0x000fda0003f24070 */
[----:B------:R-:W-:Y:S02]  /*0630*/  @!P1 IMAD.IADD R2, R2, 0x1, -R9 ;  /* 0x0000000102029824 */ /* 0x000fe400078e0a09 */
[----:B------:R-:W-:Y:S01]  /*0640*/  @!P1 VIADD R3, R3, 0x1 ;  /* 0x0000000103039836 */ /* 0x000fe20000000000 */
[----:B------:R-:W-:Y:S02]  /*0650*/  ISETP.NE.AND P1, PT, R4, RZ, PT ;  /* 0x000000ff0400720c */ /* 0x000fe40003f25270 */
[----:B------:R-:W-:Y:S02]  /*0660*/  ISETP.GE.U32.AND P0, PT, R2, R9, PT ;  /* 0x000000090200720c */ /* 0x000fe40003f06070 */
[----:B------:R-:W-:-:S04]  /*0670*/  LOP3.LUT R2, R7, R4, RZ, 0x3c, !PT ;  /* 0x0000000407027212 */ /* 0x000fc800078e3cff */
[----:B------:R-:W-:Y:S01]  /*0680*/  ISETP.GE.AND P2, PT, R2, RZ, PT ;  /* 0x000000ff0200720c */ /* 0x000fe20003f46270 */
[----:B------:R-:W-:-:S06]  /*0690*/  VIADD R2, R16, 0xff ;  /* 0x000000ff10027836 */ /* 0x000fcc0000000000 */
[----:B------:R-:W-:-:S04]  /*06a0*/  @P0 VIADD R3, R3, 0x1 ;  /* 0x0000000103030836 */ /* 0x000fc80000000000 */
[----:B------:R-:W-:Y:S01]  /*06b0*/  IMAD.MOV.U32 R5, RZ, RZ, R3 ;  /* 0x000000ffff057224 */ /* 0x000fe200078e0003 */
[----:B------:R-:W-:-:S03]  /*06c0*/  SHF.R.S32.HI R3, RZ, 0x1f, R2 ;  /* 0x0000001fff037819 */ /* 0x000fc60000011402 */
[----:B------:R-:W-:Y:S01]  /*06d0*/  @!P2 IMAD.MOV R5, RZ, RZ, -R5 ;  /* 0x000000ffff05a224 */ /* 0x000fe200078e0a05 */
[----:B------:R-:W-:Y:S02]  /*06e0*/  @!P1 LOP3.LUT R5, RZ, R4, RZ, 0x33, !PT ;  /* 0x00000004ff059212 */ /* 0x000fe400078e33ff */
[----:B------:R-:W-:-:S03]  /*06f0*/  LEA.HI R3, R3, R2, RZ, 0x8 ;  /* 0x0000000203037211 */ /* 0x000fc600078f40ff */
[----:B------:R-:W-:Y:S02]  /*0700*/  IMAD.SHL.U32 R21, R5, 0x8, RZ ;  /* 0x0000000805157824 */ /* 0x000fe400078e00ff */
[----:B------:R-:W-:-:S03]  /*0710*/  IMAD.MOV R5, RZ, RZ, -R5 ;  /* 0x000000ffff057224 */ /* 0x000fc600078e0a05 */
[----:B------:R-:W-:Y:S01]  /*0720*/  LEA.HI.SX32 R3, R3, -R21, 0x18 ;  /* 0x8000001503037211 */ /* 0x000fe200078fc2ff */
[----:B------:R-:W-:Y:S02]  /*0730*/  IMAD R14, R4, R5, R7 ;  /* 0x00000005040e7224 */ /* 0x000fe400078e0207 */
[----:B------:R-:W0:Y:S01]  /*0740*/  I2F.RP R7, R15 ;  /* 0x0000000f00077306 */ /* 0x000e220000209400 */
[----:B------:R-:W-:Y:S02]  /*0750*/  VIMNMX R11, PT, PT, R3, 0x8, PT ;  /* 0x00000008030b7848 */ /* 0x000fe40003fe0100 */
[----:B------:R-:W-:Y:S02]  /*0760*/  IABS R4, R14 ;  /* 0x0000000e00047213 */ /* 0x000fe40000000000 */
[----:B------:R-:W-:-:S04]  /*0770*/  IABS R10, R11 ;  /* 0x0000000b000a7213 */ /* 0x000fc80000000000 */
[----:B------:R-:W1:Y:S08]  /*0780*/  I2F.RP R6, R10 ;  /* 0x0000000a00067306 */ /* 0x000e700000209400 */
[----:B0-----:R-:W0:Y:S08]  /*0790*/  MUFU.RCP R7, R7 ;  /* 0x0000000700077308 */ /* 0x001e300000001000 */
[----:B-1----:R-:W1:Y:S01]  /*07a0*/  MUFU.RCP R6, R6 ;  /* 0x0000000600067308 */ /* 0x002e620000001000 */
[----:B0-----:R-:W-:-:S02]  /*07b0*/  VIADD R8, R7, 0xffffffe ;  /* 0x0ffffffe07087836 */ /* 0x001fc40000000000 */
[----:B-1----:R-:W-:Y:S01]  /*07c0*/  VIADD R2, R6, 0xffffffe ;  /* 0x0ffffffe06027836 */ /* 0x002fe20000000000 */
[----:B------:R-:W-:-:S04]  /*07d0*/  IABS R6, R11 ;  /* 0x0000000b00067213 */ /* 0x000fc80000000000 */
[----:B------:R0:W1:Y:S02]  /*07e0*/  F2I.FTZ.U32.TRUNC.NTZ R3, R2 ;  /* 0x0000000200037305 */ /* 0x000064000021f000 */
[----:B0-----:R-:W-:Y:S02]  /*07f0*/  IMAD.MOV.U32 R2, RZ, RZ, RZ ;  /* 0x000000ffff027224 */ /* 0x001fe400078e00ff */
[----:B-1----:R-:W-:-:S04]  /*0800*/  IMAD.MOV R9, RZ, RZ, -R3 ;  /* 0x000000ffff097224 */ /* 0x002fc800078e0a03 */
[----:B------:R-:W-:-:S04]  /*0810*/  IMAD R5, R9, R10, RZ ;  /* 0x0000000a09057224 */ /* 0x000fc800078e02ff */
[----:B------:R-:W-:Y:S02]  /*0820*/  IMAD.HI.U32 R2, R3, R5, R2 ;  /* 0x0000000503027227 */ /* 0x000fe400078e0002 */
[----:B------:R-:W0:Y:S02]  /*0830*/  I2F.RP R5, R19 ;  /* 0x0000001300057306 */ /* 0x000e240000209400 */
[----:B------:R-:W-:Y:S02]  /*0840*/  IMAD.MOV.U32 R3, RZ, RZ, R4 ;  /* 0x000000ffff037224 */ /* 0x000fe400078e0004 */
[----:B------:R-:W-:Y:S02]  /*0850*/  IMAD.MOV R4, RZ, RZ, -R6 ;  /* 0x000000ffff047224 */ /* 0x000fe400078e0a06 */
[----:B------:R-:W-:-:S04]  /*0860*/  IMAD.HI.U32 R2, R2, R3, RZ ;  /* 0x0000000302027227 */ /* 0x000fc800078e00ff */
[----:B------:R-:W-:Y:S01]  /*0870*/  IMAD R3, R2, R4, R3 ;  /* 0x0000000402037224 */ /* 0x000fe200078e0203 */
[----:B------:R-:W-:-:S04]  /*0880*/  LOP3.LUT R4, R14, R11, RZ, 0x3c, !PT ;  /* 0x0000000b0e047212 */ /* 0x000fc800078e3cff */
[----:B------:R-:W-:Y:S01]  /*0890*/  ISETP.GT.U32.AND P1, PT, R10, R3, PT ;  /* 0x000000030a00720c */ /* 0x000fe20003f24070 */
[----:B0-----:R-:W0:Y:S01]  /*08a0*/  MUFU.RCP R5, R5 ;  /* 0x0000000500057308 */ /* 0x001e220000001000 */
[----:B------:R-:W-:-:S11]  /*08b0*/  ISETP.GE.AND P2, PT, R4, RZ, PT ;  /* 0x000000ff0400720c */ /* 0x000fd60003f46270 */
[----:B------:R-:W-:Y:S02]  /*08c0*/  @!P1 IMAD.IADD R3, R3, 0x1, -R10 ;  /* 0x0000000103039824 */ /* 0x000fe400078e0a0a */
[----:B------:R-:W-:Y:S01]  /*08d0*/  @!P1 VIADD R2, R2, 0x1 ;  /* 0x0000000102029836 */ /* 0x000fe20000000000 */
[----:B------:R-:W-:Y:S02]  /*08e0*/  ISETP.NE.AND P1, PT, R11, RZ, PT ;  /* 0x000000ff0b00720c */ /* 0x000fe40003f25270 */
[----:B------:R-:W-:Y:S01]  /*08f0*/  ISETP.GE.U32.AND P0, PT, R3, R10, PT ;  /* 0x0000000a0300720c */ /* 0x000fe20003f06070 */
[----:B0-----:R-:W-:Y:S01]  /*0900*/  VIADD R6, R5, 0xffffffe ;  /* 0x0ffffffe05067836 */ /* 0x001fe20000000000 */
[----:B------:R-:W0:Y:S01]  /*0910*/  F2I.FTZ.U32.TRUNC.NTZ R3, R8 ;  /* 0x0000000800037305 */ /* 0x000e22000021f000 */
[----:B------:R-:W-:-:S04]  /*0920*/  SHF.R.U32.HI R5, RZ, 0x6, R0 ;  /* 0x00000006ff057819 */ /* 0x000fc80000011600 */
[----:B------:R-:W-:-:S03]  /*0930*/  SGXT.U32 R5, R5, 0x1 ;  /* 0x000000010505781a */ /* 0x000fc60000000000 */
[----:B------:R-:W1:Y:S03]  /*0940*/  F2I.FTZ.U32.TRUNC.NTZ R7, R6 ;  /* 0x0000000600077305 */ /* 0x000e66000021f000 */
[----:B------:R-:W-:-:S04]  /*0950*/  @P0 VIADD R2, R2, 0x1 ;  /* 0x0000000102020836 */ /* 0x000fc80000000000 */
[----:B------:R-:W-:Y:S02]  /*0960*/  IMAD.MOV.U32 R4, RZ, RZ, R2 ;  /* 0x000000ffff047224 */ /* 0x000fe400078e0002 */
[----:B0-----:R-:W-:Y:S02]  /*0970*/  IMAD.MOV R2, RZ, RZ, -R3 ;  /* 0x000000ffff027224 */ /* 0x001fe400078e0a03 */
[----:B------:R-:W-:Y:S01]  /*0980*/  @!P2 IMAD.MOV R4, RZ, RZ, -R4 ;  /* 0x000000ffff04a224 */ /* 0x000fe200078e0a04 */
[----:B------:R-:W-:Y:S01]  /*0990*/  @!P1 LOP3.LUT R4, RZ, R11, RZ, 0x33, !PT ;  /* 0x0000000bff049212 */ /* 0x000fe200078e33ff */
[----:B------:R-:W-:Y:S02]  /*09a0*/  IMAD R9, R2, R15, RZ ;  /* 0x0000000f02097224 */ /* 0x000fe400078e02ff */
[----:B------:R-:W-:Y:S02]  /*09b0*/  IMAD.MOV.U32 R2, RZ, RZ, RZ ;  /* 0x000000ffff027224 */ /* 0x000fe400078e00ff */
[----:B------:R-:W-:-:S02]  /*09c0*/  IMAD.SHL.U32 R66, R4, 0x40, RZ ;  /* 0x0000004004427824 */ /* 0x000fc400078e00ff */
[----:B------:R-:W-:-:S03]  /*09d0*/  IMAD.HI.U32 R10, R3, R9, R2 ;  /* 0x00000009030a7227 */ /* 0x000fc600078e0002 */
[C---:B------:R-:W-:Y:S01]  /*09e0*/  LOP3.LUT R2, R66.reuse, R5, RZ, 0xfc, !PT ;  /* 0x0000000542027212 */ /* 0x040fe200078efcff */
[----:B------:R-:W-:Y:S01]  /*09f0*/  IMAD.MOV R4, RZ, RZ, -R4 ;  /* 0x000000ffff047224 */ /* 0x000fe200078e0a04 */
[C---:B------:R-:W-:Y:S01]  /*0a00*/  LOP3.LUT R3, R66.reuse, 0x2, R5, 0xfe, !PT ;  /* 0x0000000242037812 */ /* 0x040fe200078efe05 */
[----:B-1----:R-:W-:Y:S01]  /*0a10*/  IMAD.MOV R6, RZ, RZ, -R7 ;  /* 0x000000ffff067224 */ /* 0x002fe200078e0a07 */
[----:B------:R-:W-:Y:S01]  /*0a20*/  IABS R12, R2 ;  /* 0x00000002000c7213 */ /* 0x000fe20000000000 */
[----:B------:R-:W-:Y:S01]  /*0a30*/  IMAD R4, R11, R4, R14 ;  /* 0x000000040b047224 */ /* 0x000fe200078e020e */
[--C-:B------:R-:W-:Y:S01]  /*0a40*/  LOP3.LUT R36, R66, 0x4, R5.reuse, 0xfe, !PT ;  /* 0x0000000442247812 */ /* 0x100fe200078efe05 */
[----:B------:R-:W-:Y:S01]  /*0a50*/  IMAD.MOV.U32 R14, RZ, RZ, R6 ;  /* 0x000000ffff0e7224 */ /* 0x000fe200078e0006 */
[----:B------:R-:W-:Y:S01]  /*0a60*/  IABS R115, R3 ;  /* 0x0000000300737213 */ /* 0x000fe20000000000 */
[----:B------:R-:W-:Y:S01]  /*0a70*/  IMAD.HI.U32 R8, R10, R12, RZ ;  /* 0x0000000c0a087227 */ /* 0x000fe200078e00ff */
[----:B------:R-:W-:-:S02]  /*0a80*/  LOP3.LUT R38, R66, 0x8, R5, 0xfe, !PT ;  /* 0x0000000842267812 */ /* 0x000fc400078efe05 */
[--C-:B------:R-:W-:Y:S01]  /*0a90*/  LOP3.LUT R37, R66, 0x6, R5.reuse, 0xfe, !PT ;  /* 0x0000000642257812 */ /* 0x100fe200078efe05 */
[----:B------:R-:W-:Y:S01]  /*0aa0*/  IMAD.MOV.U32 R6, RZ, RZ, RZ ;  /* 0x000000ffff067224 */ /* 0x000fe200078e00ff */
[----:B------:R-:W-:Y:S01]  /*0ab0*/  IABS R173, R36 ;  /* 0x0000002400ad7213 */ /* 0x000fe20000000000 */
[----:B------:R-:W-:Y:S01]  /*0ac0*/  IMAD R13, R14, R19, RZ ;  /* 0x000000130e0d7224 */ /* 0x000fe200078e02ff */
[----:B------:R-:W-:Y:S01]  /*0ad0*/  LOP3.LUT R39, R66, 0xa, R5, 0xfe, !PT ;  /* 0x0000000a42277812 */ /* 0x000fe200078efe05 */
[----:B------:R-:W-:Y:S01]  /*0ae0*/  IMAD.MOV R14, RZ, RZ, -R8 ;  /* 0x000000ffff0e7224 */ /* 0x000fe200078e0a08 */
[----:B------:R-:W-:Y:S01]  /*0af0*/  IABS R30, R38 ;  /* 0x00000026001e7213 */ /* 0x000fe20000000000 */
[----:B------:R-:W-:Y:S01]  /*0b00*/  IMAD.HI.U32 R8, R7, R13, R6 ;  /* 0x0000000d07087227 */ /* 0x000fe200078e0006 */
[----:B------:R-:W-:Y:S02]  /*0b10*/  LEA.HI R7, R0, 0xe, RZ, 0x1a ;  /* 0x0000000e00077811 */ /* 0x000fe400078fd0ff */
[----:B------:R-:W-:Y:S01]  /*0b20*/  IABS R175, R37 ;  /* 0x0000002500af7213 */ /* 0x000fe20000000000 */
[----:B------:R-:W-:Y:S01]  /*0b30*/  IMAD.HI.U32 R9, R10, R115, RZ ;  /* 0x000000730a097227 */ /* 0x000fe200078e00ff */
[----:B------:R-:W-:-:S02]  /*0b40*/  LOP3.LUT R40, R66, 0xc, R5, 0xfe, !PT ;  /* 0x0000000c42287812 */ /* 0x000fc400078efe05 */
[----:B------:R-:W-:Y:S01]  /*0b50*/  IABS R132, R39 ;  /* 0x0000002700847213 */ /* 0x000fe20000000000 */
[C---:B------:R-:W-:Y:S01]  /*0b60*/  IMAD.IADD R41, R66.reuse, 0x1, R7 ;  /* 0x0000000142297824 */ /* 0x040fe200078e0207 */
[----:B------:R-:W-:Y:S01]  /*0b70*/  LOP3.LUT R43, R66, 0x12, R5, 0xfe, !PT ;  /* 0x00000012422b7812 */ /* 0x000fe200078efe05 */
[----:B------:R-:W-:Y:S01]  /*0b80*/  IMAD.HI.U32 R11, R10, R173, RZ ;  /* 0x000000ad0a0b7227 */ /* 0x000fe200078e00ff */
[----:B------:R-:W-:Y:S02]  /*0b90*/  IABS R177, R40 ;  /* 0x0000002800b17213 */ /* 0x000fe40000000000 */
[----:B------:R-:W-:Y:S01]  /*0ba0*/  IABS R179, R41 ;  /* 0x0000002900b37213 */ /* 0x000fe20000000000 */
[----:B------:R-:W-:Y:S01]  /*0bb0*/  IMAD.MOV R18, RZ, RZ, -R9 ;  /* 0x000000ffff127224 */ /* 0x000fe200078e0a09 */
[--C-:B------:R-:W-:Y:S01]  /*0bc0*/  LOP3.LUT R44, R66, 0x14, R5.reuse, 0xfe, !PT ;  /* 0x00000014422c7812 */ /* 0x100fe200078efe05 */
[----:B------:R-:W-:Y:S01]  /*0bd0*/  IMAD.IADD R6, R21, 0x1, R4 ;  /* 0x0000000115067824 */ /* 0x000fe200078e0204 */
[----:B------:R-:W-:Y:S01]  /*0be0*/  IABS R138, R43 ;  /* 0x0000002b008a7213 */ /* 0x000fe20000000000 */
[----:B------:R-:W-:Y:S01]  /*0bf0*/  IMAD.HI.U32 R9, R10, R30, RZ ;  /* 0x0000001e0a097227 */ /* 0x000fe200078e00ff */
[----:B------:R-:W-:-:S02]  /*0c00*/  LOP3.LUT R46, R66, 0x18, R5, 0xfe, !PT ;  /* 0x00000018422e7812 */ /* 0x000fc400078efe05 */
[----:B------:R-:W-:Y:S01]  /*0c10*/  LOP3.LUT R42, R66, 0x10, R5, 0xfe, !PT ;  /* 0x00000010422a7812 */ /* 0x000fe200078efe05 */
[----:B------:R-:W-:Y:S01]  /*0c20*/  IMAD.HI.U32 R4, R10, R175, RZ ;  /* 0x000000af0a047227 */ /* 0x000fe200078e00ff */
[----:B------:R-:W-:Y:S02]  /*0c30*/  IABS R181, R44 ;  /* 0x0000002c00b57213 */ /* 0x000fe40000000000 */
[----:B------:R-:W-:Y:S01]  /*0c40*/  IABS R78, R46 ;  /* 0x0000002e004e7213 */ /* 0x000fe20000000000 */
[----:B------:R-:W-:Y:S01]  /*0c50*/  IMAD.MOV R20, RZ, RZ, -R11 ;  /* 0x000000ffff147224 */ /* 0x000fe200078e0a0b */
[----:B------:R-:W-:Y:S01]  /*0c60*/  IABS R72, R42 ;  /* 0x0000002a00487213 */ /* 0x000fe20000000000 */
[----:B------:R-:W-:Y:S01]  /*0c70*/  IMAD R12, R15, R14, R12 ;  /* 0x0000000e0f0c7224 */ /* 0x000fe200078e020c */
[--C-:B------:R-:W-:Y:S01]  /*0c80*/  LOP3.LUT R45, R66, 0x16, R5.reuse, 0xfe, !PT ;  /* 0x00000016422d7812 */ /* 0x100fe200078efe05 */
[----:B------:R-:W-:Y:S01]  /*0c90*/  IMAD.HI.U32 R11, R10, R132, RZ ;  /* 0x000000840a0b7227 */ /* 0x000fe200078e00ff */
[----:B------:R-:W-:-:S02]  /*0ca0*/  LOP3.LUT R47, R66, 0x1a, R5, 0xfe, !PT ;  /* 0x0000001a422f7812 */ /* 0x000fc400078efe05 */
[----:B------:R-:W-:Y:S01]  /*0cb0*/  IABS R183, R45 ;  /* 0x0000002d00b77213 */ /* 0x000fe20000000000 */
[----:B------:R-:W-:Y:S01]  /*0cc0*/  IMAD.MOV R9, RZ, RZ, -R9 ;  /* 0x000000ffff097224 */ /* 0x000fe200078e0a09 */
[--C-:B------:R-:W-:Y:S01]  /*0cd0*/  LOP3.LUT R48, R66, 0x1c, R5.reuse, 0xfe, !PT ;  /* 0x0000001c42307812 */ /* 0x100fe200078efe05 */
[----:B------:R-:W-:Y:S01]  /*0ce0*/  IMAD.MOV R14, RZ, RZ, -R4 ;  /* 0x000000ffff0e7224 */ /* 0x000fe200078e0a04 */
[----:B------:R-:W-:Y:S01]  /*0cf0*/  IABS R141, R47 ;  /* 0x0000002f008d7213 */ /* 0x000fe20000000000 */
[----:B------:R-:W-:Y:S01]  /*0d00*/  IMAD.HI.U32 R4, R10, R179, RZ ;  /* 0x000000b30a047227 */ /* 0x000fe200078e00ff */
[----:B------:R-:W-:Y:S02]  /*0d10*/  IABS R163, R48 ;  /* 0x0000003000a37213 */ /* 0x000fe40000000000 */
[--C-:B------:R-:W-:Y:S01]  /*0d20*/  LOP3.LUT R50, R66, 0x20, R5.reuse, 0xfe, !PT ;  /* 0x0000002042327812 */ /* 0x100fe200078efe05 */
[----:B------:R-:W-:Y:S01]  /*0d30*/  IMAD.HI.U32 R13, R10, R177, RZ ;  /* 0x000000b10a0d7227 */ /* 0x000fe200078e00ff */
[----:B------:R-:W-:-:S02]  /*0d40*/  LOP3.LUT R52, R66, 0x24, R5, 0xfe, !PT ;  /* 0x0000002442347812 */ /* 0x000fc400078efe05 */
[----:B------:R-:W-:Y:S01]  /*0d50*/  IABS R86, R50 ;  /* 0x0000003200567213 */ /* 0x000fe20000000000 */
[----:B------:R-:W-:Y:S01]  /*0d60*/  IMAD.MOV R11, RZ, RZ, -R11 ;  /* 0x000000ffff0b7224 */ /* 0x000fe200078e0a0b */
[----:B------:R-:W-:Y:S01]  /*0d70*/  IABS R160, R52 ;  /* 0x0000003400a07213 */ /* 0x000fe20000000000 */
[C---:B------:R-:W-:Y:S01]  /*0d80*/  IMAD R30, R15.reuse, R9, R30 ;  /* 0x000000090f1e7224 */ /* 0x040fe200078e021e */
[--C-:B------:R-:W-:Y:S01]  /*0d90*/  LOP3.LUT R51, R66, 0x22, R5.reuse, 0xfe, !PT ;  /* 0x0000002242337812 */ /* 0x100fe200078efe05 */
[----:B------:R-:W-:Y:S01]  /*0da0*/  IMAD.HI.U32 R9, R10, R138, RZ ;  /* 0x0000008a0a097227 */ /* 0x000fe200078e00ff */
[C-C-:B------:R-:W-:Y:S02]  /*0db0*/  LOP3.LUT R53, R66.reuse, 0x26, R5.reuse, 0xfe, !PT ;  /* 0x0000002642357812 */ /* 0x140fe400078efe05 */
[----:B------:R-:W-:Y:S01]  /*0dc0*/  IABS R156, R51 ;  /* 0x00000033009c7213 */ /* 0x000fe20000000000 */
[----:B------:R-:W-:Y:S01]  /*0dd0*/  IMAD.MOV R4, RZ, RZ, -R4 ;  /* 0x000000ffff047224 */ /* 0x000fe200078e0a04 */
[C---:B------:R-:W-:Y:S01]  /*0de0*/  LOP3.LUT R54, R66.reuse, 0x28, R5, 0xfe, !PT ;  /* 0x0000002842367812 */ /* 0x040fe200078efe05 */
[C---:B------:R-:W-:Y:S01]  /*0df0*/  IMAD R115, R15.reuse, R18, R115 ;  /* 0x000000120f737224 */ /* 0x040fe200078e0273 */
[----:B------:R-:W-:Y:S01]  /*0e00*/  IABS R161, R53 ;  /* 0x0000003500a17213 */ /* 0x000fe20000000000 */
[----:B------:R-:W-:Y:S01]  /*0e10*/  IMAD.MOV R18, RZ, RZ, -R13 ;  /* 0x000000ffff127224 */ /* 0x000fe200078e0a0d */
[C---:B------:R-:W-:Y:S01]  /*0e20*/  LOP3.LUT R56, R66.reuse, 0x2c, R5, 0xfe, !PT ;  /* 0x0000002c42387812 */ /* 0x040fe200078efe05 */
[C---:B------:R-:W-:Y:S01]  /*0e30*/  IMAD R175, R15.reuse, R14, R175 ;  /* 0x0000000e0faf7224 */ /* 0x040fe200078e02af */
[----:B------:R-:W-:Y:S01]  /*0e40*/  IABS R94, R54 ;  /* 0x00000036005e7213 */ /* 0x000fe20000000000 */
[----:B------:R-:W-:Y:S01]  /*0e50*/  IMAD R132, R15, R11, R132 ;  /* 0x0000000b0f847224 */ /* 0x000fe200078e0284 */
[----:B------:R-:W-:Y:S01]  /*0e60*/  LOP3.LUT R55, R66, 0x2a, R5, 0xfe, !PT ;  /* 0x0000002a42377812 */ /* 0x000fe200078efe05 */
[----:B------:R-:W-:Y:S01]  /*0e70*/  IMAD.HI.U32 R11, R10, R181, RZ ;  /* 0x000000b50a0b7227 */ /* 0x000fe200078e00ff */
[----:B------:R-:W-:-:S02]  /*0e80*/  IABS R164, R56 ;  /* 0x0000003800a47213 */ /* 0x000fc40000000000 */
[----:B------:R-:W-:Y:S01]  /*0e90*/  IABS R125, R55 ;  /* 0x00000037007d7213 */ /* 0x000fe20000000000 */
[----:B------:R-:W-:Y:S01]  /*0ea0*/  IMAD.MOV R14, RZ, RZ, -R9 ;  /* 0x000000ffff0e7224 */ /* 0x000fe200078e0a09 */
[C---:B------:R-:W-:Y:S01]  /*0eb0*/  ISETP.GT.U32.AND P2, PT, R15.reuse, R175, PT ;  /* 0x000000af0f00720c */ /* 0x040fe20003f44070 */
[C---:B------:R-:W-:Y:S01]  /*0ec0*/  IMAD R179, R15.reuse, R4, R179 ;  /* 0x000000040fb37224 */ /* 0x040fe200078e02b3 */
[C---:B------:R-:W-:Y:S01]  /*0ed0*/  ISETP.GT.U32.AND P4, PT, R15.reuse, R12, PT ;  /* 0x0000000c0f00720c */ /* 0x040fe20003f84070 */
[----:B------:R-:W-:Y:S01]  /*0ee0*/  IMAD.HI.U32 R9, R10, R78, RZ ;  /* 0x0000004e0a097227 */ /* 0x000fe200078e00ff */
[----:B------:R-:W-:Y:S02]  /*0ef0*/  ISETP.GT.U32.AND P5, PT, R15, R115, PT ;  /* 0x000000730f00720c */ /* 0x000fe40003fa4070 */
[--C-:B------:R-:W-:Y:S01]  /*0f00*/  LOP3.LUT R61, R66, 0x34, R5.reuse, 0xfe, !PT ;  /* 0x00000034423d7812 */ /* 0x100fe200078efe05 */
[----:B------:R-:W-:Y:S01]  /*0f10*/  IMAD.HI.U32 R4, R10, R72, RZ ;  /* 0x000000480a047227 */ /* 0x000fe200078e00ff */
[----:B------:R-:W-:-:S02]  /*0f20*/  LOP3.LUT R58, R66, 0x30, R5, 0xfe, !PT ;  /* 0x00000030423a7812 */ /* 0x000fc400078efe05 */
[----:B------:R-:W-:Y:S01]  /*0f30*/  IABS R166, R61 ;  /* 0x0000003d00a67213 */ /* 0x000fe20000000000 */
[----:B------:R-:W-:Y:S01]  /*0f40*/  IMAD R177, R15, R18, R177 ;  /* 0x000000120fb17224 */ /* 0x000fe200078e02b1 */
[----:B------:R-:W-:Y:S01]  /*0f50*/  IABS R102, R58 ;  /* 0x0000003a00667213 */ /* 0x000fe20000000000 */
[----:B------:R-:W-:Y:S01]  /*0f60*/  IMAD.MOV R18, RZ, RZ, -R11 ;  /* 0x000000ffff127224 */ /* 0x000fe200078e0a0b */
[----:B------:R-:W-:Y:S01]  /*0f70*/  LOP3.LUT R62, R66, 0x36, R5, 0xfe, !PT ;  /* 0x00000036423e7812 */ /* 0x000fe200078efe05 */
[----:B------:R-:W-:Y:S01]  /*0f80*/  IMAD.MOV R11, RZ, RZ, -R9 ;  /* 0x000000ffff0b7224 */ /* 0x000fe200078e0a09 */
[----:B------:R-:W-:Y:S01]  /*0f90*/  LEA.HI R9, R0, 0x1e, RZ, 0x1a ;  /* 0x0000001e00097811 */ /* 0x000fe200078fd0ff */
[----:B------:R-:W-:Y:S01]  /*0fa0*/  IMAD.MOV R13, RZ, RZ, -R4 ;  /* 0x000000ffff0d7224 */ /* 0x000fe200078e0a04 */
[----:B------:R-:W-:Y:S01]  /*0fb0*/  IABS R169, R62 ;  /* 0x0000003e00a97213 */ /* 0x000fe20000000000 */
[----:B------:R-:W-:Y:S01]  /*0fc0*/  IMAD.HI.U32 R4, R10, R183, RZ ;  /* 0x000000b70a047227 */ /* 0x000fe200078e00ff */
[----:B------:R-:W-:-:S02]  /*0fd0*/  LOP3.LUT R64, R66, 0x3a, R5, 0xfe, !PT ;  /* 0x0000003a42407812 */ /* 0x000fc400078efe05 */
[C---:B------:R-:W-:Y:S01]  /*0fe0*/  LOP3.LUT R59, R66.reuse, 0x32, R5, 0xfe, !PT ;  /* 0x00000032423b7812 */ /* 0x040fe200078efe05 */
[----:B------:R-:W-:Y:S01]  /*0ff0*/  IMAD.MOV R4, RZ, RZ, -R4 ;  /* 0x000000ffff047224 */ /* 0x000fe200078e0a04 */
[----:B------:R-:W-:Y:S01]  /*1000*/  IABS R172, R64 ;  /* 0x0000004000ac7213 */ /* 0x000fe20000000000 */
[C---:B------:R-:W-:Y:S01]  /*1010*/  IMAD.IADD R49, R66.reuse, 0x1, R9 ;  /* 0x0000000142317824 */ /* 0x040fe200078e0209 */
[----:B------:R-:W-:Y:S01]  /*1020*/  LOP3.LUT R65, R66, 0x3c, R5, 0xfe, !PT ;  /* 0x0000003c42417812 */ /* 0x000fe200078efe05 */
[C---:B------:R-:W-:Y:S01]  /*1030*/  IMAD R183, R15.reuse, R4, R183 ;  /* 0x000000040fb77224 */ /* 0x040fe200078e02b7 */
[----:B------:R-:W-:Y:S01]  /*1040*/  IABS R174, R59 ;  /* 0x0000003b00ae7213 */ /* 0x000fe20000000000 */
[----:B------:R-:W-:Y:S01]  /*1050*/  IMAD.HI.U32 R4, R10, R141, RZ ;  /* 0x0000008d0a047227 */ /* 0x000fe200078e00ff */
[----:B------:R-:W-:Y:S02]  /*1060*/  IABS R162, R49 ;  /* 0x0000003100a27213 */ /* 0x000fe40000000000 */
[----:B------:R-:W-:Y:S01]  /*1070*/  IABS R170, R65 ;  /* 0x0000004100aa7213 */ /* 0x000fe20000000000 */
[C---:B------:R-:W-:Y:S01]  /*1080*/  IMAD R138, R15.reuse, R14, R138 ;  /* 0x0000000e0f8a7224 */ /* 0x040fe200078e028a */
[----:B------:R-:W-:Y:S01]  /*1090*/  LOP3.LUT R63, R66, 0x38, R5, 0xfe, !PT ;  /* 0x00000038423f7812 */ /* 0x000fe200078efe05 */
[----:B------:R-:W-:-:S02]  /*10a0*/  IMAD R78, R15, R11, R78 ;  /* 0x0000000b0f4e7224 */ /* 0x000fc400078e024e */
[----:B------:R-:W-:Y:S01]  /*10b0*/  IMAD.HI.U32 R11, R10, R163, RZ ;  /* 0x000000a30a0b7227 */ /* 0x000fe200078e00ff */
[----:B------:R-:W-:-:S03]  /*10c0*/  IABS R113, R63 ;  /* 0x0000003f00717213 */ /* 0x000fc60000000000 */
[----:B------:R-:W-:Y:S02]  /*10d0*/  IMAD.MOV R14, RZ, RZ, -R4 ;  /* 0x000000ffff0e7224 */ /* 0x000fe400078e0a04 */
[----:B------:R-:W-:-:S04]  /*10e0*/  IMAD.HI.U32 R4, R10, R162, RZ ;  /* 0x000000a20a047227 */ /* 0x000fc800078e00ff */
[----:B------:R-:W-:Y:S02]  /*10f0*/  IMAD R181, R15, R18, R181 ;  /* 0x000000120fb57224 */ /* 0x000fe400078e02b5 */
[----:B------:R-:W-:Y:S02]  /*1100*/  IMAD.MOV R18, RZ, RZ, -R11 ;  /* 0x000000ffff127224 */ /* 0x000fe400078e0a0b */
[----:B------:R-:W-:-:S04]  /*1110*/  IMAD.HI.U32 R11, R10, R86, RZ ;  /* 0x000000560a0b7227 */ /* 0x000fc800078e00ff */
[----:B------:R-:W-:Y:S02]  /*1120*/  IMAD.MOV R4, RZ, RZ, -R4 ;  /* 0x000000ffff047224 */ /* 0x000fe400078e0a04 */
[----:B------:R-:W-:Y:S02]  /*1130*/  IMAD.MOV R11, RZ, RZ, -R11 ;  /* 0x000000ffff0b7224 */ /* 0x000fe400078e0a0b */
[----:B------:R-:W-:Y:S02]  /*1140*/  IMAD R162, R15, R4, R162 ;  /* 0x000000040fa27224 */ /* 0x000fe400078e02a2 */
[----:B------:R-:W-:-:S04]  /*1150*/  IMAD.HI.U32 R4, R10, R160, RZ ;  /* 0x000000a00a047227 */ /* 0x000fc800078e00ff */
[C---:B------:R-:W-:Y:S02]  /*1160*/  IMAD R86, R15.reuse, R11, R86 ;  /* 0x0000000b0f567224 */ /* 0x040fe400078e0256 */
[----:B------:R-:W-:Y:S02]  /*1170*/  IMAD R72, R15, R13, R72 ;  /* 0x0000000d0f487224 */ /* 0x000fe400078e0248 */
[----:B------:R-:W-:Y:S02]  /*1180*/  IMAD.MOV R11, RZ, RZ, -R4 ;  /* 0x000000ffff0b7224 */ /* 0x000fe400078e0a04 */
[----:B------:R-:W-:-:S04]  /*1190*/  IMAD.HI.U32 R13, R10, R156, RZ ;  /* 0x0000009c0a0d7227 */ /* 0x000fc800078e00ff */
[----:B------:R-:W-:-:S04]  /*11a0*/  IMAD.HI.U32 R4, R10, R161, RZ ;  /* 0x000000a10a047227 */ /* 0x000fc800078e00ff */
[C---:B------:R-:W-:Y:S02]  /*11b0*/  IMAD R141, R15.reuse, R14, R141 ;  /* 0x0000000e0f8d7224 */ /* 0x040fe400078e028d */
[----:B------:R-:W-:Y:S02]  /*11c0*/  IMAD R160, R15, R11, R160 ;  /* 0x0000000b0fa07224 */ /* 0x000fe400078e02a0 */
[----:B------:R-:W-:Y:S02]  /*11d0*/  IMAD.MOV R13, RZ, RZ, -R13 ;  /* 0x000000ffff0d7224 */ /* 0x000fe400078e0a0d */
[----:B------:R-:W-:-:S04]  /*11e0*/  IMAD.HI.U32 R11, R10, R94, RZ ;  /* 0x0000005e0a0b7227 */ /* 0x000fc800078e00ff */
[----:B------:R-:W-:Y:S02]  /*11f0*/  IMAD.MOV R14, RZ, RZ, -R4 ;  /* 0x000000ffff0e7224 */ /* 0x000fe400078e0a04 */
[----:B------:R-:W-:-:S04]  /*1200*/  IMAD.HI.U32 R4, R10, R164, RZ ;  /* 0x000000a40a047227 */ /* 0x000fc800078e00ff */
[----:B------:R-:W-:Y:S02]  /*1210*/  IMAD R156, R15, R13, R156 ;  /* 0x0000000d0f9c7224 */ /* 0x000fe400078e029c */
[----:B------:R-:W-:Y:S02]  /*1220*/  IMAD.MOV R11, RZ, RZ, -R11 ;  /* 0x000000ffff0b7224 */ /* 0x000fe400078e0a0b */
[----:B------:R-:W-:-:S04]  /*1230*/  IMAD.HI.U32 R13, R10, R125, RZ ;  /* 0x0000007d0a0d7227 */ /* 0x000fc800078e00ff */
[----:B------:R-:W-:Y:S02]  /*1240*/  IMAD.MOV R4, RZ, RZ, -R4 ;  /* 0x000000ffff047224 */ /* 0x000fe400078e0a04 */
[C---:B------:R-:W-:Y:S02]  /*1250*/  IMAD R163, R15.reuse, R18, R163 ;  /* 0x000000120fa37224 */ /* 0x040fe400078e02a3 */
[C---:B------:R-:W-:Y:S01]  /*1260*/  IMAD R94, R15.reuse, R11, R94 ;  /* 0x0000000b0f5e7224 */ /* 0x040fe200078e025e */
[----:B------:R-:W-:Y:S01]  /*1270*/  LEA.HI R11, R0, 0x2e, RZ, 0x1a ;  /* 0x0000002e000b7811 */ /* 0x000fe200078fd0ff */
[----:B------:R-:W-:Y:S01]  /*1280*/  IMAD.MOV R18, RZ, RZ, -R13 ;  /* 0x000000ffff127224 */ /* 0x000fe200078e0a0d */
[----:B------:R-:W-:Y:S01]  /*1290*/  LEA R13, R6, UR4, 0x8 ;  /* 0x00000004060d7c11 */ /* 0x000fe2000f8e40ff */
[C---:B------:R-:W-:Y:S01]  /*12a0*/  IMAD R164, R15.reuse, R4, R164 ;  /* 0x000000040fa47224 */ /* 0x040fe200078e02a4 */
[----:B------:R-:W-:Y:S01]  /*12b0*/  LOP3.LUT R4, R0, 0x3f, RZ, 0xc0, !PT ;  /* 0x0000003f00047812 */ /* 0x000fe200078ec0ff */
[----:B------:R-:W-:Y:S01]  /*12c0*/  IMAD.IADD R57, R66, 0x1, R11 ;  /* 0x0000000142397824 */ /* 0x000fe200078e020b */
[----:B------:R-:W0:Y:S01]  /*12d0*/  LDCU UR4, c[0x0][0x3a4] ;  /* 0x00007480ff0477ac */ /* 0x000e220008000800 */
[----:B------:R-:W-:-:S02]  /*12e0*/  IMAD R173, R15, R20, R173 ;  /* 0x000000140fad7224 */ /* 0x000fc400078e02ad */
[----:B------:R-:W-:Y:S01]  /*12f0*/  IMAD.IADD R60, R4, 0x1, R13 ;  /* 0x00000001043c7824 */ /* 0x000fe200078e020d */
[----:B------:R-:W-:Y:S01]  /*1300*/  IABS R167, R57 ;  /* 0x0000003900a77213 */ /* 0x000fe20000000000 */
[--C-:B------:R-:W-:Y:S01]  /*1310*/  @!P2 IMAD.IADD R175, R175, 0x1, -R15.reuse ;  /* 0x00000001afafa824 */ /* 0x100fe200078e0a0f */
[----:B------:R-:W-:Y:S01]  /*1320*/  ISETP.GT.U32.AND P6, PT, R15, R173, PT ;  /* 0x000000ad0f00720c */ /* 0x000fe20003fc4070 */
[----:B------:R-:W-:Y:S01]  /*1330*/  @!P4 IMAD.IADD R12, R12, 0x1, -R15 ;  /* 0x000000010c0cc824 */ /* 0x000fe200078e0a0f */
[----:B------:R-:W-:Y:S01]  /*1340*/  IABS R20, R60 ;  /* 0x0000003c00147213 */ /* 0x000fe20000000000 */
[----:B------:R-:W-:Y:S01]  /*1350*/  IMAD.HI.U32 R6, R10, R167, RZ ;  /* 0x000000a70a067227 */ /* 0x000fe200078e00ff */
[----:B------:R-:W-:-:S03]  /*1360*/  ISETP.GE.AND P1, PT, R60, RZ, PT ;  /* 0x000000ff3c00720c */ /* 0x000fc60003f26270 */
[----:B------:R-:W-:-:S04]  /*1370*/  IMAD.HI.U32 R8, R8, R20, RZ ;  /* 0x0000001408087227 */ /* 0x000fc800078e00ff */
[----:B------:R-:W-:Y:S02]  /*1380*/  IMAD.MOV R6, RZ, RZ, -R6 ;  /* 0x000000ffff067224 */ /* 0x000fe400078e0a06 */
[----:B------:R-:W-:Y:S02]  /*1390*/  IMAD.MOV R8, RZ, RZ, -R8 ;  /* 0x000000ffff087224 */ /* 0x000fe400078e0a08 */
[----:B------:R-:W-:Y:S02]  /*13a0*/  IMAD R167, R15, R6, R167 ;  /* 0x000000060fa77224 */ /* 0x000fe400078e02a7 */
[----:B------:R-:W-:Y:S02]  /*13b0*/  IMAD R6, R19, R8, R20 ;  /* 0x0000000813067224 */ /* 0x000fe400078e0214 */
[--C-:B------:R-:W-:Y:S02]  /*13c0*/  @!P6 IMAD.IADD R173, R173, 0x1, -R15.reuse ;  /* 0x00000001adade824 */ /* 0x100fe400078e0a0f */
[----:B------:R-:W-:Y:S01]  /*13d0*/  @!P5 IMAD.IADD R115, R115, 0x1, -R15 ;  /* 0x000000017373d824 */ /* 0x000fe200078e0a0f */
[----:B------:R-:W-:Y:S01]  /*13e0*/  ISETP.GT.U32.AND P0, PT, R19, R6, PT ;  /* 0x000000061300720c */ /* 0x000fe20003f04070 */
[C---:B------:R-:W-:Y:S01]  /*13f0*/  IMAD R125, R15.reuse, R18, R125 ;  /* 0x000000120f7d7224 */ /* 0x040fe200078e027d */
[C---:B------:R-:W-:Y:S01]  /*1400*/  ISETP.GT.U32.AND P5, PT, R15.reuse, R175, PT ;  /* 0x000000af0f00720c */ /* 0x040fe20003fa4070 */
[----:B------:R-:W-:Y:S01]  /*1410*/  IMAD.HI.U32 R18, R10, R166, RZ ;  /* 0x000000a60a127227 */ /* 0x000fe200078e00ff */
[----:B------:R-:W-:-:S03]  /*1420*/  ISETP.GT.U32.AND P2, PT, R15, R115, PT ;  /* 0x000000730f00720c */ /* 0x000fc60003f44070 */
[----:B------:R-:W-:-:S04]  /*1430*/  IMAD.HI.U32 R13, R10, R102, RZ ;  /* 0x000000660a0d7227 */ /* 0x000fc800078e00ff */
[----:B------:R-:W-:Y:S02]  /*1440*/  IMAD.MOV R18, RZ, RZ, -R18 ;  /* 0x000000ffff127224 */ /* 0x000fe400078e0a12 */
[----:B------:R-:W-:Y:S02]  /*1450*/  @!P0 IMAD.IADD R6, R6, 0x1, -R19 ;  /* 0x0000000106068824 */ /* 0x000fe400078e0a13 */
[--C-:B------:R-:W-:Y:S01]  /*1460*/  @!P5 IMAD.IADD R175, R175, 0x1, -R15.reuse ;  /* 0x00000001afafd824 */ /* 0x100fe200078e0a0f */
[----:B------:R-:W-:Y:S01]  /*1470*/  ISETP.GT.U32.AND P5, PT, R15, R181, PT ;  /* 0x000000b50f00720c */ /* 0x000fe20003fa4070 */
[----:B------:R-:W-:Y:S01]  /*1480*/  @!P2 IMAD.IADD R115, R115, 0x1, -R15 ;  /* 0x000000017373a824 */ /* 0x000fe200078e0a0f */
[----:B------:R-:W-:Y:S01]  /*1490*/  ISETP.GT.U32.AND P0, PT, R19, R6, PT ;  /* 0x000000061300720c */ /* 0x000fe20003f04070 */
[----:B------:R-:W-:Y:S01]  /*14a0*/  IMAD.MOV R13, RZ, RZ, -R13 ;  /* 0x000000ffff0d7224 */ /* 0x000fe200078e0a0d */
[----:B------:R-:W-:Y:S01]  /*14b0*/  ISETP.GT.U32.AND P2, PT, R15, R72, PT ;  /* 0x000000480f00720c */ /* 0x000fe20003f44070 */
[----:B------:R-:W-:-:S04]  /*14c0*/  IMAD.HI.U32 R8, R10, R169, RZ ;  /* 0x000000a90a087227 */ /* 0x000fc800078e00ff */
[C---:B------:R-:W-:Y:S02]  /*14d0*/  IMAD R166, R15.reuse, R18, R166 ;  /* 0x000000120fa67224 */ /* 0x040fe400078e02a6 */
[----:B------:R-:W-:Y:S01]  /*14e0*/  IMAD R102, R15, R13, R102 ;  /* 0x0000000d0f667224 */ /* 0x000fe200078e0266 */
[----:B------:R-:W-:Y:S01]  /*14f0*/  LEA.HI R13, R0, 0x3e, RZ, 0x1a ;  /* 0x0000003e000d7811 */ /* 0x000fe200078fd0ff */
[----:B------:R-:W-:Y:S01]  /*1500*/  @!P5 IMAD.IADD R181, R181, 0x1, -R15 ;  /* 0x00000001b5b5d824 */ /* 0x000fe200078e0a0f */
[C---:B------:R-:W-:Y:S01]  /*1510*/  ISETP.GT.U32.AND P5, PT, R15.reuse, R156, PT ;  /* 0x0000009c0f00720c */ /* 0x040fe20003fa4070 */
[----:B------:R-:W-:Y:S01]  /*1520*/  @!P0 IMAD.IADD R6, R6, 0x1, -R19 ;  /* 0x0000000106068824 */ /* 0x000fe200078e0a13 */
[C---:B------:R-:W-:Y:S01]  /*1530*/  ISETP.GT.U32.AND P0, PT, R15.reuse, R30, PT ;  /* 0x0000001e0f00720c */ /* 0x040fe20003f04070 */
[----:B------:R-:W-:Y:S01]  /*1540*/  @!P2 IMAD.IADD R72, R72, 0x1, -R15 ;  /* 0x000000014848a824 */ /* 0x000fe200078e0a0f */
[C---:B------:R-:W-:Y:S01]  /*1550*/  ISETP.GT.U32.AND P2, PT, R15.reuse, R162, PT ;  /* 0x000000a20f00720c */ /* 0x040fe20003f44070 */
[----:B------:R-:W-:Y:S01]  /*1560*/  @!P1 IMAD.MOV R6, RZ, RZ, -R6 ;  /* 0x000000ffff069224 */ /* 0x000fe200078e0a06 */
[C---:B------:R-:W-:Y:S01]  /*1570*/  ISETP.GT.U32.AND P1, PT, R15.reuse, R132, PT ;  /* 0x000000840f00720c */ /* 0x040fe20003f24070 */
[----:B------:R-:W-:Y:S01]  /*1580*/  IMAD.MOV R18, RZ, RZ, -R8 ;  /* 0x000000ffff127224 */ /* 0x000fe200078e0a08 */
[----:B------:R-:W-:Y:S01]  /*1590*/  @!P3 LOP3.LUT R6, RZ, R16, RZ, 0x33, !PT ;  /* 0x00000010ff06b212 */ /* 0x000fe200078e33ff */
[----:B------:R-:W-:Y:S01]  /*15a0*/  IMAD.HI.U32 R8, R10, R172, RZ ;  /* 0x000000ac0a087227 */ /* 0x000fe200078e00ff */
[----:B------:R-:W-:-:S03]  /*15b0*/  ISETP.GT.U32.AND P3, PT, R15, R12, PT ;  /* 0x0000000c0f00720c */ /* 0x000fc60003f64070 */
[--C-:B------:R-:W-:Y:S02]  /*15c0*/  @!P5 IMAD.IADD R156, R156, 0x1, -R15.reuse ;  /* 0x000000019c9cd824 */ /* 0x100fe400078e0a0f */
[--C-:B------:R-:W-:Y:S01]  /*15d0*/  @!P0 IMAD.IADD R30, R30, 0x1, -R15.reuse ;  /* 0x000000011e1e8824 */ /* 0x100fe200078e0a0f */
[C---:B------:R-:W-:Y:S01]  /*15e0*/  ISETP.GT.U32.AND P0, PT, R15.reuse, R173, PT ;  /* 0x000000ad0f00720c */ /* 0x040fe20003f04070 */
[--C-:B------:R-:W-:Y:S02]  /*15f0*/  @!P2 IMAD.IADD R162, R162, 0x1, -R15.reuse ;  /* 0x00000001a2a2a824 */ /* 0x100fe400078e0a0f */
[----:B------:R-:W-:Y:S01]  /*1600*/  @!P1 IMAD.IADD R132, R132, 0x1, -R15 ;  /* 0x0000000184849824 */ /* 0x000fe200078e0a0f */
[C---:B------:R-:W-:Y:S01]  /*1610*/  ISETP.GT.U32.AND P4, PT, R15.reuse, R30, PT ;  /* 0x0000001e0f00720c */ /* 0x040fe20003f84070 */
[C---:B------:R-:W-:Y:S01]  /*1620*/  IMAD R169, R15.reuse, R18, R169 ;  /* 0x000000120fa97224 */ /* 0x040fe200078e02a9 */
[C---:B------:R-:W-:Y:S01]  /*1630*/  ISETP.GT.U32.AND P1, PT, R15.reuse, R177, PT ;  /* 0x000000b10f00720c */ /* 0x040fe20003f24070 */
[----:B------:R-:W-:Y:S01]  /*1640*/  @!P3 IMAD.IADD R12, R12, 0x1, -R15 ;  /* 0x000000010c0cb824 */ /* 0x000fe200078e0a0f */
[C---:B------:R-:W-:Y:S01]  /*1650*/  ISETP.GT.U32.AND P3, PT, R15.reuse, R179, PT ;  /* 0x000000b30f00720c */ /* 0x040fe20003f64070 */
[C---:B------:R-:W-:Y:S01]  /*1660*/  IMAD R161, R15.reuse, R14, R161 ;  /* 0x0000000e0fa17224 */ /* 0x040fe200078e02a1 */
[----:B------:R-:W-:Y:S01]  /*1670*/  ISETP.GT.U32.AND P6, PT, R15, R132, PT ;  /* 0x000000840f00720c */ /* 0x000fe20003fc4070 */
[----:B------:R-:W-:-:S02]  /*1680*/  IMAD.MOV R18, RZ, RZ, -R8 ;  /* 0x000000ffff127224 */ /* 0x000fc400078e0a08 */
[----:B------:R-:W-:Y:S01]  /*1690*/  @!P0 IMAD.IADD R173, R173, 0x1, -R15 ;  /* 0x00000001adad8824 */ /* 0x000fe200078e0a0f */
[----:B------:R-:W-:Y:S01]  /*16a0*/  ISETP.GT.U32.AND P0, PT, R15, R138, PT ;  /* 0x0000008a0f00720c */ /* 0x000fe20003f04070 */
[----:B------:R-:W-:-:S04]  /*16b0*/  IMAD.HI.U32 R14, R10, R174, RZ ;  /* 0x000000ae0a0e7227 */ /* 0x000fc800078e00ff */
[--C-:B------:R-:W-:Y:S01]  /*16c0*/  @!P4 IMAD.IADD R30, R30, 0x1, -R15.reuse ;  /* 0x000000011e1ec824 */ /* 0x100fe200078e0a0f */
[----:B------:R-:W-:Y:S01]  /*16d0*/  ISETP.GT.U32.AND P4, PT, R15, R183, PT ;  /* 0x000000b70f00720c */ /* 0x000fe20003f84070 */
[--C-:B------:R-:W-:Y:S01]  /*16e0*/  @!P1 IMAD.IADD R177, R177, 0x1, -R15.reuse ;  /* 0x00000001b1b19824 */ /* 0x100fe200078e0a0f */
[----:B------:R-:W-:Y:S01]  /*16f0*/  ISETP.GT.U32.AND P1, PT, R15, R141, PT ;  /* 0x0000008d0f00720c */ /* 0x000fe20003f24070 */
[--C-:B------:R-:W-:Y:S01]  /*1700*/  @!P3 IMAD.IADD R179, R179, 0x1, -R15.reuse ;  /* 0x00000001b3b3b824 */ /* 0x100fe200078e0a0f */
[C---:B------:R-:W-:Y:S01]  /*1710*/  ISETP.GT.U32.AND P3, PT, R15.reuse, R163, PT ;  /* 0x000000a30f00720c */ /* 0x040fe20003f64070 */
[--C-:B------:R-:W-:Y:S01]  /*1720*/  @!P6 IMAD.IADD R132, R132, 0x1, -R15.reuse ;  /* 0x000000018484e824 */ /* 0x100fe200078e0a0f */
[C---:B------:R-:W-:Y:S01]  /*1730*/  ISETP.GT.U32.AND P6, PT, R15.reuse, R78, PT ;  /* 0x0000004e0f00720c */ /* 0x040fe20003fc4070 */
[----:B------:R-:W-:Y:S01]  /*1740*/  @!P0 IMAD.IADD R138, R138, 0x1, -R15 ;  /* 0x000000018a8a8824 */ /* 0x000fe200078e0a0f */
[----:B------:R-:W-:Y:S01]  /*1750*/  ISETP.GT.U32.AND P0, PT, R15, R86, PT ;  /* 0x000000560f00720c */ /* 0x000fe20003f04070 */
[----:B------:R-:W-:-:S02]  /*1760*/  IMAD.IADD R66, R66, 0x1, R13 ;  /* 0x0000000142427824 */ /* 0x000fc400078e020d */
[----:B------:R-:W-:Y:S01]  /*1770*/  IMAD.HI.U32 R8, R10, R170, RZ ;  /* 0x000000aa0a087227 */ /* 0x000fe200078e00ff */
[----:B------:R-:W-:Y:S02]  /*1780*/  ISETP.GT.U32.AND P2, PT, R15, R138, PT ;  /* 0x0000008a0f00720c */ /* 0x000fe40003f44070 */
[----:B------:R-:W-:Y:S01]  /*1790*/  IABS R171, R66 ;  /* 0x0000004200ab7213 */ /* 0x000fe20000000000 */
        /* <DEDUP_REMOVED lines=8> */
[--C-:B------:R-:W-:Y:S01]  /*1820*/  @!P6 IMAD.IADD R78, R78, 0x1, -R15.reuse ;  /* 0x000000014e4ee824 */ /* 0x100fe200078e0a0f */
[C---:B------:R-:W-:Y:S01]  /*1830*/  ISETP.GT.U32.AND P3, PT, R15.reuse, R72, PT ;  /* 0x000000480f00720c */ /* 0x040fe20003f64070 */
[--C-:B------:R-:W-:Y:S01]  /*1840*/  @!P2 IMAD.IADD R138, R138, 0x1, -R15.reuse ;  /* 0x000000018a8aa824 */ /* 0x100fe200078e0a0f */
[C---:B------:R-:W-:Y:S01]  /*1850*/  ISETP.GT.U32.AND P6, PT, R15.reuse, R177, PT ;  /* 0x000000b10f00720c */ /* 0x040fe20003fc4070 */
[----:B------:R-:W-:Y:S01]  /*1860*/  IMAD.MOV R14, RZ, RZ, -R14 ;  /* 0x000000ffff0e7224 */ /* 0x000fe200078e0a0e */
[C---:B------:R-:W-:Y:S01]  /*1870*/  ISETP.GT.U32.AND P2, PT, R15.reuse, R162, PT ;  /* 0x000000a20f00720c */ /* 0x040fe20003f44070 */
[--C-:B------:R-:W-:Y:S01]  /*1880*/  @!P4 IMAD.IADD R160, R160, 0x1, -R15.reuse ;  /* 0x00000001a0a0c824 */ /* 0x100fe200078e0a0f */
[----:B------:R-:W-:Y:S01]  /*1890*/  ISETP.GT.U32.AND P4, PT, R15, R78, PT ;  /* 0x0000004e0f00720c */ /* 0x000fe20003f84070 */
[--C-:B------:R-:W-:Y:S01]  /*18a0*/  @!P1 IMAD.IADD R179, R179, 0x1, -R15.reuse ;  /* 0x00000001b3b39824 */ /* 0x100fe200078e0a0f */
[----:B------:R-:W-:Y:S01]  /*18b0*/  ISETP.GT.U32.AND P1, PT, R15, R141, PT ;  /* 0x0000008d0f00720c */ /* 0x000fe20003f24070 */
[--C-:B------:R-:W-:Y:S01]  /*18c0*/  @!P5 IMAD.IADD R183, R183, 0x1, -R15.reuse ;  /* 0x00000001b7b7d824 */ /* 0x100fe200078e0a0f */
[----:B------:R-:W-:Y:S01]  /*18d0*/  ISETP.GT.U32.AND P5, PT, R15, R156, PT ;  /* 0x0000009c0f00720c */ /* 0x000fe20003fa4070 */
[--C-:B------:R-:W-:Y:S01]  /*18e0*/  @!P0 IMAD.IADD R181, R181, 0x1, -R15.reuse ;  /* 0x00000001b5b58824 */ /* 0x100fe200078e0a0f */
[C---:B------:R-:W-:Y:S01]  /*18f0*/  ISETP.GT.U32.AND P0, PT, R15.reuse, R86, PT ;  /* 0x000000560f00720c */ /* 0x040fe20003f04070 */
[----:B------:R-:W-:Y:S01]  /*1900*/  @!P3 IMAD.IADD R72, R72, 0x1, -R15 ;  /* 0x000000014848b824 */ /* 0x000fe200078e0a0f */
[----:B------:R-:W-:Y:S01]  /*1910*/  ISETP.GT.U32.AND P3, PT, R15, R163, PT ;  /* 0x000000a30f00720c */ /* 0x000fe20003f64070 */
[----:B------:R-:W-:-:S02]  /*1920*/  IMAD.MOV R8, RZ, RZ, -R8 ;  /* 0x000000ffff087224 */ /* 0x000fc400078e0a08 */
[C---:B------:R-:W-:Y:S02]  /*1930*/  IMAD R174, R15.reuse, R14, R174 ;  /* 0x0000000e0fae7224 */ /* 0x040fe400078e02ae */
[----:B------:R-:W-:Y:S02]  /*1940*/  IMAD R170, R15, R8, R170 ;  /* 0x000000080faa7224 */ /* 0x000fe400078e02aa */
[--C-:B------:R-:W-:Y:S01]  /*1950*/  @!P1 IMAD.IADD R141, R141, 0x1, -R15.reuse ;  /* 0x000000018d8d9824 */ /* 0x100fe200078e0a0f */
[C---:B------:R-:W-:Y:S01]  /*1960*/  ISETP.GT.U32.AND P1, PT, R15.reuse, R94, PT ;  /* 0x0000005e0f00720c */ /* 0x040fe20003f24070 */
[--C-:B------:R-:W-:Y:S01]  /*1970*/  @!P5 IMAD.IADD R156, R156, 0x1, -R15.reuse ;  /* 0x000000019c9cd824 */ /* 0x100fe200078e0a0f */
[C---:B------:R-:W-:Y:S01]  /*1980*/  ISETP.GT.U32.AND P5, PT, R15.reuse, R102, PT ;  /* 0x000000660f00720c */ /* 0x040fe20003fa4070 */
[----:B------:R-:W-:Y:S01]  /*1990*/  @!P0 IMAD.IADD R86, R86, 0x1, -R15 ;  /* 0x0000000156568824 */ /* 0x000fe200078e0a0f */
[----:B------:R-:W-:Y:S01]  /*19a0*/  ISETP.GT.U32.AND P0, PT, R15, R167, PT ;  /* 0x000000a70f00720c */ /* 0x000fe20003f04070 */
[C---:B------:R-:W-:Y:S01]  /*19b0*/  IMAD.HI.U32 R14, R10.reuse, R113, RZ ;  /* 0x000000710a0e7227 */ /* 0x040fe200078e00ff */
[----:B------:R-:W1:Y:S03]  /*19c0*/  LDS R8, [UR13] ;  /* 0x0000000dff087984 */ /* 0x000e660008000800 */
        /* <DEDUP_REMOVED lines=8> */
[----:B------:R-:W-:Y:S01]  /*1a50*/  ISETP.GT.U32.AND P2, PT, R15, R164, PT ;  /* 0x000000a40f00720c */ /* 0x000fe20003f44070 */
[----:B------:R-:W-:Y:S01]  /*1a60*/  @!P0 IMAD.IADD R167, R167, 0x1, -R15 ;  /* 0x00000001a7a78824 */ /* 0x000fe200078e0a0f */
[----:B------:R-:W-:Y:S01]  /*1a70*/  ISETP.GT.U32.AND P0, PT, R15, R170, PT ;  /* 0x000000aa0f00720c */ /* 0x000fe20003f04070 */
[----:B------:R-:W-:-:S02]  /*1a80*/  IMAD.MOV R10, RZ, RZ, -R10 ;  /* 0x000000ffff0a7224 */ /* 0x000fc400078e0a0a */
[----:B------:R-:W-:Y:S02]  /*1a90*/  IMAD.MOV R14, RZ, RZ, -R14 ;  /* 0x000000ffff0e7224 */ /* 0x000fe400078e0a0e */
[C---:B------:R-:W-:Y:S01]  /*1aa0*/  IMAD R171, R15.reuse, R10, R171 ;  /* 0x0000000a0fab7224 */ /* 0x040fe200078e02ab */
[----:B------:R-:W-:Y:S01]  /*1ab0*/  SHF.R.U32.HI R10, RZ, 0x5, R0 ;  /* 0x00000005ff0a7819 */ /* 0x000fe20000011600 */
[----:B------:R-:W-:Y:S01]  /*1ac0*/  @!P1 IMAD.IADD R94, R94, 0x1, -R15 ;  /* 0x000000015e5e9824 */ /* 0x000fe200078e0a0f */
[C---:B------:R-:W-:Y:S01]  /*1ad0*/  ISETP.GT.U32.AND P1, PT, R15.reuse, R169, PT ;  /* 0x000000a90f00720c */ /* 0x040fe20003f24070 */
[C---:B------:R-:W-:Y:S01]  /*1ae0*/  IMAD R113, R15.reuse, R14, R113 ;  /* 0x0000000e0f717224 */ /* 0x040fe200078e0271 */
[----:B------:R-:W-:Y:S01]  /*1af0*/  R2UR UR7, R10 ;  /* 0x000000000a0772ca */ /* 0x000fe200000e0000 */
[C---:B------:R-:W-:Y:S02]  /*1b00*/  IMAD R172, R15.reuse, R18, R172 ;  /* 0x000000120fac7224 */ /* 0x040fe400078e02ac */
[--C-:B------:R-:W-:Y:S01]  /*1b10*/  @!P5 IMAD.IADD R102, R102, 0x1, -R15.reuse ;  /* 0x000000016666d824 */ /* 0x100fe200078e0a0f */
[----:B------:R-:W-:Y:S01]  /*1b20*/  ISETP.GT.U32.AND P5, PT, R15, R171, PT ;  /* 0x000000ab0f00720c */ /* 0x000fe20003fa4070 */
[--C-:B------:R-:W-:Y:S01]  /*1b30*/  @!P4 IMAD.IADD R161, R161, 0x1, -R15.reuse ;  /* 0x00000001a1a1c824 */ /* 0x100fe200078e0a0f */
[C---:B------:R-:W-:Y:S01]  /*1b40*/  ISETP.GT.U32.AND P4, PT, R15.reuse, R166, PT ;  /* 0x000000a60f00720c */ /* 0x040fe20003f84070 */
[--C-:B------:R-:W-:Y:S01]  /*1b50*/  @!P6 IMAD.IADD R160, R160, 0x1, -R15.reuse ;  /* 0x00000001a0a0e824 */ /* 0x100fe200078e0a0f */
[----:B------:R-:W-:Y:S01]  /*1b60*/  ISETP.GT.U32.AND P6, PT, R15, R174, PT ;  /* 0x000000ae0f00720c */ /* 0x000fe20003fc4070 */
[--C-:B------:R-:W-:Y:S01]  /*1b70*/  @!P3 IMAD.IADD R125, R125, 0x1, -R15.reuse ;  /* 0x000000017d7db824 */ /* 0x100fe200078e0a0f */
[C---:B------:R-:W-:Y:S01]  /*1b80*/  ISETP.GT.U32.AND P3, PT, R15.reuse, R113, PT ;  /* 0x000000710f00720c */ /* 0x040fe20003f64070 */
[--C-:B------:R-:W-:Y:S01]  /*1b90*/  @!P2 IMAD.IADD R164, R164, 0x1, -R15.reuse ;  /* 0x00000001a4a4a824 */ /* 0x100fe200078e0a0f */
[C---:B------:R-:W-:Y:S01]  /*1ba0*/  ISETP.GT.U32.AND P2, PT, R15.reuse, R172, PT ;  /* 0x000000ac0f00720c */ /* 0x040fe20003f44070 */
[--C-:B------:R-:W-:Y:S01]  /*1bb0*/  @!P0 IMAD.IADD R170, R170, 0x1, -R15.reuse ;  /* 0x00000001aaaa8824 */ /* 0x100fe200078e0a0f */
[----:B------:R-:W-:Y:S01]  /*1bc0*/  ISETP.GT.U32.AND P0, PT, R15, R102, PT ;  /* 0x000000660f00720c */ /* 0x000fe20003f04070 */
[--C-:B------:R-:W-:Y:S01]  /*1bd0*/  @!P1 IMAD.IADD R169, R169, 0x1, -R15.reuse ;  /* 0x00000001a9a99824 */ /* 0x100fe200078e0a0f */
[----:B------:R-:W-:Y:S01]  /*1be0*/  ISETP.GT.U32.AND P1, PT, R15, R125, PT ;  /* 0x0000007d0f00720c */ /* 0x000fe20003f24070 */
[--C-:B------:R-:W-:Y:S01]  /*1bf0*/  @!P5 IMAD.IADD R171, R171, 0x1, -R15.reuse ;  /* 0x00000001ababd824 */ /* 0x100fe200078e0a0f */
[----:B-1----:R-:W-:Y:S01]  /*1c00*/  R2UR UR12, R8 ;  /* 0x00000000080c72ca */ /* 0x002fe200000e0000 */
        /* <DEDUP_REMOVED lines=11> */
[C---:B------:R-:W-:Y:S01]  /*1cc0*/  ISETP.GT.U32.AND P5, PT, R15.reuse, R174, PT ;  /* 0x000000ae0f00720c */ /* 0x040fe20003fa4070 */
[----:B------:R-:W-:Y:S01]  /*1cd0*/  IMAD R199, R4, R127, RZ ;  /* 0x0000007f04c77224 */ /* 0x000fe200078e02ff */
[C---:B------:R-:W-:Y:S01]  /*1ce0*/  ISETP.GT.U32.AND P1, PT, R15.reuse, R169, PT ;  /* 0x000000a90f00720c */ /* 0x040fe20003f24070 */
[--C-:B------:R-:W-:Y:S01]  /*1cf0*/  @!P4 IMAD.IADD R94, R94, 0x1, -R15.reuse ;  /* 0x000000015e5ec824 */ /* 0x100fe200078e0a0f */
[----:B------:R-:W-:Y:S01]  /*1d00*/  ISETP.GT.U32.AND P4, PT, R15, R166, PT ;  /* 0x000000a60f00720c */ /* 0x000fe20003f84070 */
[--C-:B------:R-:W-:Y:S01]  /*1d10*/  @!P6 IMAD.IADD R161, R161, 0x1, -R15.reuse ;  /* 0x00000001a1a1e824 */ /* 0x100fe200078e0a0f */
[C---:B------:R-:W-:Y:S01]  /*1d20*/  ISETP.GT.U32.AND P6, PT, R15.reuse, R170, PT ;  /* 0x000000aa0f00720c */ /* 0x040fe20003fc4070 */
[--C-:B------:R-:W-:Y:S01]  /*1d30*/  @!P3 IMAD.IADD R164, R164, 0x1, -R15.reuse ;  /* 0x00000001a4a4b824 */ /* 0x100fe200078e0a0f */
[----:B------:R-:W-:Y:S01]  /*1d40*/  ISETP.GT.U32.AND P3, PT, R15, R113, PT ;  /* 0x000000710f00720c */ /* 0x000fe20003f64070 */
[--C-:B------:R-:W-:Y:S01]  /*1d50*/  @!P2 IMAD.IADD R167, R167, 0x1, -R15.reuse ;  /* 0x00000001a7a7a824 */ /* 0x100fe200078e0a0f */
[----:B------:R-:W-:Y:S01]  /*1d60*/  ISETP.GT.U32.AND P2, PT, R15, R172, PT ;  /* 0x000000ac0f00720c */ /* 0x000fe20003f44070 */
[--C-:B------:R-:W-:Y:S01]  /*1d70*/  @!P0 IMAD.IADD R171, R171, 0x1, -R15.reuse ;  /* 0x00000001abab8824 */ /* 0x100fe200078e0a0f */
[----:B------:R-:W-:Y:S01]  /*1d80*/  ISETP.GE.AND P0, PT, R2, RZ, PT ;  /* 0x000000ff0200720c */ /* 0x000fe20003f06270 */
[----:B0-----:R-:W-:Y:S01]  /*1d90*/  IMAD R155, R6, UR4, RZ ;  /* 0x00000004069b7c24 */ /* 0x001fe2000f8e02ff */
[----:B------:R-:W-:Y:S01]  /*1da0*/  USHF.L.U32 UR4, UR7, 0x15, URZ ;  /* 0x0000001507047899 */ /* 0x000fe200080006ff */
[----:B------:R-:W-:Y:S01]  /*1db0*/  IMAD R19, R5, R126, RZ ;  /* 0x0000007e05137224 */ /* 0x000fe200078e02ff */
[----:B------:R-:W-:Y:S01]  /*1dc0*/  LOP3.LUT R6, R0, 0x7f, RZ, 0xc0, !PT ;  /* 0x0000007f00067812 */ /* 0x000fe200078ec0ff */
[--C-:B------:R-:W-:Y:S01]  /*1dd0*/  @!P5 IMAD.IADD R174, R174, 0x1, -R15.reuse ;  /* 0x00000001aeaed824 */ /* 0x100fe200078e0a0f */
[----:B---3--:R-:W-:Y:S01]  /*1de0*/  IADD3 R198, P5, PT, R199, UR10, RZ ;  /* 0x0000000ac7c67c10 */ /* 0x008fe2000ffbe0ff */
[----:B------:R-:W-:Y:S01]  /*1df0*/  @!P1 IMAD.IADD R169, R169, 0x1, -R15 ;  /* 0x00000001a9a99824 */ /* 0x000fe200078e0a0f */
[----:B------:R-:W-:Y:S01]  /*1e00*/  IADD3 R154, P1, PT, R155, UR8, RZ ;  /* 0x000000089b9a7c10 */ /* 0x000fe2000ff3e0ff */
[----:B------:R-:W-:Y:S01]  /*1e10*/  IMAD R73, R126, 0x2, R19 ;  /* 0x000000027e497824 */ /* 0x000fe200078e0213 */
[----:B------:R-:W-:Y:S01]  /*1e20*/  LEA.HI.X.SX32 R199, R199, UR11, 0x1, P5 ;  /* 0x0000000bc7c77c11 */ /* 0x000fe2000a8f0eff */
[--C-:B------:R-:W-:Y:S01]  /*1e30*/  @!P4 IMAD.IADD R166, R166, 0x1, -R15.reuse ;  /* 0x00000001a6a6c824 */ /* 0x100fe200078e0a0f */
[----:B------:R-:W-:Y:S01]  /*1e40*/  ULOP3.LUT UR4, UR4, 0x600000, URZ, 0xc0, !UPT ;  /* 0x0060000004047892 */ /* 0x000fe2000f8ec0ff */
[--C-:B------:R-:W-:Y:S01]  /*1e50*/  @!P3 IMAD.IADD R113, R113, 0x1, -R15.reuse ;  /* 0x000000017171b824 */ /* 0x100fe200078e0a0f */
[----:B------:R-:W-:Y:S01]  /*1e60*/  LEA.HI.X.SX32 R155, R155, UR9, 0x1, P1 ;  /* 0x000000099b9b7c11 */ /* 0x000fe200088f0eff */
[--C-:B------:R-:W-:Y:S01]  /*1e70*/  @!P2 IMAD.IADD R172, R172, 0x1, -R15.reuse ;  /* 0x00000001acaca824 */ /* 0x100fe200078e0a0f */
[----:B------:R-:W-:Y:S01]  /*1e80*/  BAR.SYNC.DEFER_BLOCKING 0x0 ;  /* 0x0000000000007b1d */ /* 0x000fe20000010000 */
[----:B------:R-:W-:Y:S01]  /*1e90*/  @!P6 IMAD.IADD R170, R170, 0x1, -R15 ;  /* 0x00000001aaaae824 */ /* 0x000fe200078e0a0f */
[----:B------:R-:W-:Y:S01]  /*1ea0*/  ISETP.NE.AND P5, PT, R17, RZ, PT ;  /* 0x000000ff1100720c */ /* 0x000fe20003fa5270 */
[----:B------:R-:W-:Y:S01]  /*1eb0*/  IMAD R103, R126, 0x2, R73 ;  /* 0x000000027e677824 */ /* 0x000fe200078e0249 */
[----:B------:R-:W-:Y:S01]  /*1ec0*/  ISETP.NE.U32.AND P4, PT, R6, RZ, PT ;  /* 0x000000ff0600720c */ /* 0x000fe20003f85070 */
[----:B------:R-:W-:Y:S01]  /*1ed0*/  @!P0 IMAD.MOV R12, RZ, RZ, -R12 ;  /* 0x000000ffff0c8224 */ /* 0x000fe200078e0a0c */
[----:B------:R-:W0:Y:S01]  /*1ee0*/  LDCU UR8, c[0x0][0x3b0] ;  /* 0x00007600ff0877ac */ /* 0x000e220008000800 */
[----:B------:R-:W-:Y:S01]  /*1ef0*/  UIADD3 UR14, UPT, UPT, UR12, UR4, URZ ;  /* 0x000000040c0e7290 */ /* 0x000fe2000fffe0ff */
[----:B------:R-:W-:Y:S11]  /*1f00*/  BRA.U UP0, `(.L_x_5) ;  /* 0x0000000100187547 */ /* 0x000ff6000b800000 */
[----:B------:R-:W-:Y:S01]  /*1f10*/  ELECT P0, URZ, PT ;  /* 0x0000000000ff782f */ /* 0x000fe20003800000 */
[----:B------:R-:W-:Y:S01]  /*1f20*/  IMAD.MOV.U32 R8, RZ, RZ, 0x1 ;  /* 0x00000001ff087424 */ /* 0x000fe200078e00ff */
[----:B------:R-:W-:Y:S01]  /*1f30*/  UMOV UR4, 0x40 ;  /* 0x0000004000047882 */ /* 0x000fe20000000000 */
[----:B------:R-:W-:Y:S01]  /*1f40*/  UVIRTCOUNT.DEALLOC.SMPOOL 0x80 ;  /* 0x000000800000784c */ /* 0x000fe20000000000 */
[----:B------:R-:W-:-:S09]  /*1f50*/  ULEA UR4, UR5, UR4, 0x18 ;  /* 0x0000000405047291 */ /* 0x000fd2000f8ec0ff */
[----:B------:R1:W-:Y:S03]  /*1f60*/  @P0 STS.U8 [UR4], R8 ;  /* 0x00000008ff000988 */ /* 0x0003e60008000004 */
.L_x_5:
[----:B------:R-:W-:Y:S01]  /*1f70*/  STTM.16dp32bit_t0_t15.x32 tmem[UR14], RZ ;  /* 0x000000ff000079ed */ /* 0x000fe20008a8000e */
[----:B------:R-:W-:Y:S01]  /*1f80*/  STTM.16dp32bit_t16_t31.x32 tmem[UR14+0x20], RZ ;  /* 0x000020ff000079ed */ /* 0x000fe20008aa000e */
[----:B------:R-:W2:Y:S02]  /*1f90*/  FENCE.VIEW.ASYNC.T ;  /* 0x00000000000073c6 */ /* 0x000ea40000000200 */
[----:B--2---:R-:W-:Y:S01]  /*1fa0*/  VOTEU.ALL UP2, P4 ;  /* 0x0000000000ff7886 */ /* 0x004fe20002040000 */
[----:B------:R-:W-:Y:S01]  /*1fb0*/  VOTEU.ALL UP3, P4 ;  /* 0x0000000000ff7886 */ /* 0x000fe20002060000 */
[----:B------:R-:W-:Y:S01]  /*1fc0*/  PLOP3.LUT P0, PT, PT, PT, UP1, 0x80, 0x8 ;  /* 0x000000000008781c */ /* 0x000fe20003f0f018 */
[----:B------:R-:W-:Y:S01]  /*1fd0*/  IMAD R145, R126, 0x2, R103 ;  /* 0x000000027e917824 */ /* 0x000fe200078e0267 */
[----:B------:R-:W-:Y:S01]  /*1fe0*/  SEL R15, R168, R12, !P5 ;  /* 0x0000000ca80f7207 */ /* 0x000fe20006800000 */
[----:B------:R-:W-:-:S04]  /*1ff0*/  @!UP2 UIADD3 UR4, UPT, UPT, -UR6, 0x100000, URZ ;  /* 0x001000000604a890 */ /* 0x000fc8000fffe1ff */
[----:B------:R-:W-:Y:S02]  /*2000*/  @!UP2 USHF.L.U32 UR5, UR4, 0xb, URZ ;  /* 0x0000000b0405a899 */ /* 0x000fe400080006ff */
[----:B------:R-:W-:Y:S01]  /*2010*/  @!UP2 USHF.L.U32 UR4, UR4, 0x1, URZ ;  /* 0x000000010404a899 */ /* 0x000fe200080006ff */
[----:B------:R-:W-:Y:S01]  /*2020*/  BAR.SYNC.DEFER_BLOCKING 0x0 ;  /* 0x0000000000007b1d */ /* 0x000fe20000010000 */
[----:B------:R-:W-:Y:S01]  /*2030*/  ISETP.LT.AND P0, PT, R4, UR29, P0 ;  /* 0x0000001d04007c0c */ /* 0x000fe20008701270 */
[C---:B------:R-:W-:Y:S01]  /*2040*/  IMAD R21, R126.reuse, 0x2, R145 ;  /* 0x000000027e157824 */ /* 0x040fe200078e0291 */
[----:B------:R-:W-:Y:S01]  /*2050*/  PLOP3.LUT P1, PT, PT, PT, UP1, 0x80, 0x8 ;  /* 0x000000000008781c */ /* 0x000fe20003f2f018 */
[----:B0-----:R-:W-:Y:S02]  /*2060*/  IMAD R15, R15, UR8, RZ ;  /* 0x000000080f0f7c24 */ /* 0x001fe4000f8e02ff */
[----:B------:R-:W-:-:S03]  /*2070*/  IMAD R75, R126, 0x2, R21 ;  /* 0x000000027e4b7824 */ /* 0x000fc600078e0215 */
[C---:B-1----:R-:W-:Y:S01]  /*2080*/  IADD3 R8, P2, PT, R15.reuse, R198, RZ ;  /* 0x000000c60f087210 */ /* 0x042fe20007f5e0ff */
[C---:B------:R-:W-:Y:S01]  /*2090*/  IMAD R109, R126.reuse, 0x2, R75 ;  /* 0x000000027e6d7824 */ /* 0x040fe200078e024b */
[----:B------:R-:W0:Y:S02]  /*20a0*/  FENCE.VIEW.ASYNC.S ;  /* 0x00000000000073c6 */ /* 0x000e240000000000 */
[----:B0-----:R0:W1:Y:S01]  /*20b0*/  @!UP3 SYNCS.EXCH.64 URZ, [UR15], UR4 ;  /* 0x000000040fffb5b2 */ /* 0x0010620008000100 */
[----:B------:R-:W-:Y:S01]  /*20c0*/  LEA.HI.X.SX32 R15, R15, R199, 0x1, P2 ;  /* 0x000000c70f0f7211 */ /* 0x000fe200010f0eff */
[----:B------:R-:W-:Y:S01]  /*20d0*/  @P0 IMAD.MOV.U32 R14, RZ, RZ, R8 ;  /* 0x000000ffff0e0224 */ /* 0x000fe200078e0008 */
[----:B-1----:R-:W-:Y:S01]  /*20e0*/  BAR.SYNC.DEFER_BLOCKING 0x0 ;  /* 0x0000000000007b1d */ /* 0x002fe20000010000 */
[----:B------:R-:W-:Y:S01]  /*20f0*/  IMAD R25, R126, 0x4, R109 ;  /* 0x000000047e197824 */ /* 0x000fe200078e026d */
[----:B------:R-:W-:-:S03]  /*2100*/  ISETP.LT.AND P1, PT, R5, UR29, P1 ;  /* 0x0000001d05007c0c */ /* 0x000fc60008f21270 */
[C---:B------:R-:W-:Y:S01]  /*2110*/  IMAD R81, R126.reuse, 0x2, R25 ;  /* 0x000000027e517824 */ /* 0x040fe200078e0219 */
[C---:B------:R-:W-:Y:S02]  /*2120*/  LOP3.LUT R10, R5.reuse, 0x8, RZ, 0xfc, !PT ;  /* 0x00000008050a7812 */ /* 0x040fe400078efcff */
[----:B------:R-:W-:Y:S01]  /*2130*/  LOP3.LUT R12, R5, 0x10, RZ, 0xfc, !PT ;  /* 0x00000010050c7812 */ /* 0x000fe200078efcff */
[C---:B------:R-:W-:Y:S01]  /*2140*/  IMAD R111, R126.reuse, 0x2, R81 ;  /* 0x000000027e6f7824 */ /* 0x040fe200078e0251 */
[----:B------:R-:W-:Y:S02]  /*2150*/  PLOP3.LUT P2, PT, PT, PT, UP1, 0x80, 0x8 ;  /* 0x000000000008781c */ /* 0x000fe40003f4f018 */
[----:B------:R-:W-:Y:S01]  /*2160*/  PLOP3.LUT P3, PT, PT, PT, UP1, 0x80, 0x8 ;  /* 0x000000000008781c */ /* 0x000fe20003f6f018 */
[----:B------:R-:W-:Y:S01]  /*2170*/  IMAD R147, R126, 0x2, R111 ;  /* 0x000000027e937824 */ /* 0x000fe200078e026f */
[----:B------:R-:W-:Y:S02]  /*2180*/  ISETP.LT.AND P2, PT, R10, UR29, P2 ;  /* 0x0000001d0a007c0c */ /* 0x000fe40009741270 */
[----:B------:R-:W-:Y:S01]  /*2190*/  ISETP.LT.AND P3, PT, R12, UR29, P3 ;  /* 0x0000001d0c007c0c */ /* 0x000fe20009f61270 */
[----:B------:R1:W2:Y:S01]  /*21a0*/  @P0 LDG.E.U8 R233, desc[UR26][R14.64] ;  /* 0x0000001a0ee90981 */ /* 0x0002a2000c1e1100 */
[----:B------:R-:W-:Y:S01]  /*21b0*/  PRMT R209, RZ, 0x7610, R209 ;  /* 0x00007610ffd17816 */ /* 0x000fe200000000d1 */
[----:B------:R-:W-:Y:S01]  /*21c0*/  IMAD R27, R126, 0x2, R147 ;  /* 0x000000027e1b7824 */ /* 0x000fe200078e0293 */
[----:B-1----:R-:W-:-:S04]  /*21d0*/  IADD3 R14, P6, PT, R19, R154, RZ ;  /* 0x0000009a130e7210 */ /* 0x002fc80007fde0ff */
[----:B------:R-:W-:Y:S01]  /*21e0*/  LEA.HI.X.SX32 R17, R19, R155, 0x1, P6 ;  /* 0x0000009b13117211 */ /* 0x000fe200030f0eff */
[----:B------:R-:W-:Y:S01]  /*21f0*/  @P1 IMAD.MOV.U32 R22, RZ, RZ, R14 ;  /* 0x000000ffff161224 */ /* 0x000fe200078e000e */
[----:B------:R-:W-:-:S03]  /*2200*/  IADD3 R16, P6, PT, R21, R154, RZ ;  /* 0x0000009a15107210 */ /* 0x000fc60007fde0ff */
[----:B------:R-:W-:Y:S01]  /*2210*/  @P1 IMAD.MOV.U32 R23, RZ, RZ, R17 ;  /* 0x000000ffff171224 */ /* 0x000fe200078e0011 */
[----:B------:R-:W-:Y:S01]  /*2220*/  LEA.HI.X.SX32 R19, R21, R155, 0x1, P6 ;  /* 0x0000009b15137211 */ /* 0x000fe200030f0eff */
[----:B------:R-:W-:-:S03]  /*2230*/  IMAD R83, R126, 0x2, R27 ;  /* 0x000000027e537824 */ /* 0x000fc600078e021b */
[----:B------:R1:W3:Y:S01]  /*2240*/  @P1 LDG.E.U8 R209, desc[UR26][R22.64] ;  /* 0x0000001a16d11981 */ /* 0x0002e2000c1e1100 */
[C---:B------:R-:W-:Y:S01]  /*2250*/  IADD3 R18, P1, PT, R25.reuse, R154, RZ ;  /* 0x0000009a19127210 */ /* 0x040fe20007f3e0ff */
[C---:B------:R-:W-:Y:S01]  /*2260*/  IMAD R117, R126.reuse, 0x2, R83 ;  /* 0x000000027e757824 */ /* 0x040fe200078e0253 */
[----:B------:R-:W-:Y:S01]  /*2270*/  PRMT R207, RZ, 0x7610, R207 ;  /* 0x00007610ffcf7816 */ /* 0x000fe200000000cf */
[----:B------:R-:W-:Y:S01]  /*2280*/  @P2 IMAD.MOV.U32 R24, RZ, RZ, R16 ;  /* 0x000000ffff182224 */ /* 0x000fe200078e0010 */
[----:B------:R-:W-:Y:S01]  /*2290*/  LEA.HI.X.SX32 R21, R25, R155, 0x1, P1 ;  /* 0x0000009b19157211 */ /* 0x000fe200008f0eff */
[----:B------:R-:W-:Y:S01]  /*22a0*/  @P2 IMAD.MOV.U32 R25, RZ, RZ, R19 ;  /* 0x000000ffff192224 */ /* 0x000fe200078e0013 */
[----:B------:R-:W-:Y:S01]  /*22b0*/  PRMT R205, RZ, 0x7610, R205 ;  /* 0x00007610ffcd7816 */ /* 0x000fe200000000cd */
[----:B------:R-:W-:Y:S02]  /*22c0*/  @P3 IMAD.MOV.U32 R20, RZ, RZ, R18 ;  /* 0x000000ffff143224 */ /* 0x000fe400078e0012 */
[----:B------:R-:W-:Y:S01]  /*22d0*/  IMAD R29, R126, 0x4, R117 ;  /* 0x000000047e1d7824 */ /* 0x000fe200078e0275 */
[----:B------:R4:W5:Y:S01]  /*22e0*/  @P2 LDG.E.U8 R207, desc[UR26][R24.64] ;  /* 0x0000001a18cf2981 */ /* 0x000962000c1e1100 */
[----:B------:R-:W-:-:S03]  /*22f0*/  PLOP3.LUT P2, PT, PT, PT, UP1, 0x80, 0x8 ;  /* 0x000000000008781c */ /* 0x000fc60003f4f018 */
[----:B------:R0:W2:Y:S01]  /*2300*/  @P3 LDG.E.U8 R205, desc[UR26][R20.64] ;  /* 0x0000001a14cd3981 */ /* 0x0000a2000c1e1100 */
[C---:B------:R-:W-:Y:S01]  /*2310*/  IMAD R89, R126.reuse, 0x2, R29 ;  /* 0x000000027e597824 */ /* 0x040fe200078e021d */
[----:B-1----:R-:W-:Y:S02]  /*2320*/  LOP3.LUT R22, R5, 0x20, RZ, 0xfc, !PT ;  /* 0x0000002005167812 */ /* 0x002fe400078efcff */
[----:B------:R-:W-:Y:S01]  /*2330*/  PLOP3.LUT P1, PT, PT, PT, UP1, 0x80, 0x8 ;  /* 0x000000000008781c */ /* 0x000fe20003f2f018 */
[C---:B------:R-:W-:Y:S01]  /*2340*/  IMAD R121, R126.reuse, 0x2, R89 ;  /* 0x000000027e797824 */ /* 0x040fe200078e0259 */
[----:B----4-:R-:W-:Y:S02]  /*2350*/  IADD3 R24, P3, PT, R27, R154, RZ ;  /* 0x0000009a1b187210 */ /* 0x010fe40007f7e0ff */
[----:B------:R-:W-:Y:S01]  /*2360*/  PRMT R203, RZ, 0x7610, R203 ;  /* 0x00007610ffcb7816 */ /* 0x000fe200000000cb */
[----:B------:R-:W-:Y:S01]  /*2370*/  IMAD R151, R126, 0x2, R121 ;  /* 0x000000027e977824 */ /* 0x000fe200078e0279 */
[----:B0-----:R-:W-:-:S02]  /*2380*/  LOP3.LUT R20, R5, 0x18, RZ, 0xfc, !PT ;  /* 0x0000001805147812 */ /* 0x001fc400078efcff */
[----:B------:R-:W-:Y:S01]  /*2390*/  LEA.HI.X.SX32 R25, R27, R155, 0x1, P3 ;  /* 0x0000009b1b197211 */ /* 0x000fe200018f0eff */
[----:B------:R-:W-:Y:S01]  /*23a0*/  IMAD R31, R126, 0x2, R151 ;  /* 0x000000027e1f7824 */ /* 0x000fe200078e0297 */
[----:B------:R-:W-:Y:S02]  /*23b0*/  ISETP.LT.AND P2, PT, R20, UR29, P2 ;  /* 0x0000001d14007c0c */ /* 0x000fe40009741270 */
[----:B------:R-:W-:Y:S02]  /*23c0*/  LOP3.LUT R23, R5, 0x28, RZ, 0xfc, !PT ;  /* 0x0000002805177812 */ /* 0x000fe400078efcff */
[----:B------:R-:W-:Y:S02]  /*23d0*/  PLOP3.LUT P3, PT, PT, PT, UP1, 0x80, 0x8 ;  /* 0x000000000008781c */ /* 0x000fe40003f6f018 */
[----:B------:R-:W-:Y:S01]  /*23e0*/  ISETP.LT.AND P1, PT, R22, UR29, P1 ;  /* 0x0000001d16007c0c */ /* 0x000fe20008f21270 */
[----:B------:R-:W-:Y:S01]  /*23f0*/  IMAD R91, R126, 0x2, R31 ;  /* 0x000000027e5b7824 */ /* 0x000fe200078e021f */
[----:B------:R-:W-:-:S02]  /*2400*/  IADD3 R26, P6, PT, R29, R154, RZ ;  /* 0x0000009a1d1a7210 */ /* 0x000fc40007fde0ff */
[----:B------:R-:W-:-:S03]  /*2410*/  PRMT R165, RZ, 0x7610, R165 ;  /* 0x00007610ffa57816 */ /* 0x000fc600000000a5 */
[----:B------:R-:W4:Y:S01]  /*2420*/  @P2 LDG.E.U8 R203, desc[UR26][R24.64] ;  /* 0x0000001a18cb2981 */ /* 0x000f22000c1e1100 */
[----:B------:R-:W-:Y:S01]  /*2430*/  ISETP.LT.AND P2, PT, R23, UR29, P3 ;  /* 0x0000001d17007c0c */ /* 0x000fe20009f41270 */
[----:B------:R-:W-:Y:S01]  /*2440*/  IMAD R123, R126, 0x2, R91 ;  /* 0x000000027e7b7824 */ /* 0x000fe200078e025b */
[----:B------:R-:W-:Y:S02]  /*2450*/  ISETP.GE.AND P3, PT, R38, RZ, PT ;  /* 0x000000ff2600720c */ /* 0x000fe40003f66270 */
[-C--:B------:R-:W-:Y:S01]  /*2460*/  LEA.HI.X.SX32 R27, R29, R155.reuse, 0x1, P6 ;  /* 0x0000009b1d1b7211 */ /* 0x080fe200030f0eff */
[C---:B------:R-:W-:Y:S01]  /*2470*/  IMAD R35, R126.reuse, 0x4, R123 ;  /* 0x000000047e237824 */ /* 0x040fe200078e027b */
[----:B------:R-:W-:Y:S01]  /*2480*/  IADD3 R28, P6, PT, R31, R154, RZ ;  /* 0x0000009a1f1c7210 */ /* 0x000fe20007fde0ff */
[----:B------:R-:W-:Y:S01]  /*2490*/  IMAD.MOV.U32 R33, RZ, RZ, R30 ;  /* 0x000000ffff217224 */ /* 0x000fe200078e001e */
[----:B------:R-:W-:Y:S01]  /*24a0*/  LOP3.LUT R29, R5, 0x30, RZ, 0xfc, !PT ;  /* 0x00000030051d7812 */ /* 0x000fe200078efcff */
[----:B------:R-:W2:Y:S01]  /*24b0*/  @P1 LDG.E.U8 R165, desc[UR26][R26.64] ;  /* 0x0000001a1aa51981 */ /* 0x000ea2000c1e1100 */
[----:B------:R-:W-:Y:S01]  /*24c0*/  PLOP3.LUT P1, PT, PT, PT, UP1, 0x80, 0x8 ;  /* 0x000000000008781c */ /* 0x000fe20003f2f018 */
[C---:B------:R-:W-:Y:S01]  /*24d0*/  IMAD R97, R126.reuse, 0x2, R35 ;  /* 0x000000027e617824 */ /* 0x040fe200078e0223 */
[----:B------:R-:W-:Y:S01]  /*24e0*/  PRMT R210, RZ, 0x7610, R210 ;  /* 0x00007610ffd27816 */ /* 0x000fe200000000d2 */
[----:B------:R-:W-:Y:S01]  /*24f0*/  @P2 IMAD.MOV.U32 R30, RZ, RZ, R28 ;  /* 0x000000ffff1e2224 */ /* 0x000fe200078e001c */
[----:B------:R-:W-:Y:S01]  /*2500*/  LEA.HI.X.SX32 R31, R31, R155, 0x1, P6 ;  /* 0x0000009b1f1f7211 */ /* 0x000fe200030f0eff */
[----:B------:R-:W-:Y:S01]  /*2510*/  IMAD R129, R126, 0x2, R97 ;  /* 0x000000027e817824 */ /* 0x000fe200078e0261 */
[----:B------:R-:W-:Y:S01]  /*2520*/  ISETP.LT.AND P1, PT, R29, UR29, P1 ;  /* 0x0000001d1d007c0c */ /* 0x000fe20008f21270 */
[----:B------:R-:W-:-:S02]  /*2530*/  @!P3 IMAD.MOV R33, RZ, RZ, -R33 ;  /* 0x000000ffff21b224 */ /* 0x000fc400078e0a21 */
[----:B------:R0:W2:Y:S01]  /*2540*/  @P2 LDG.E.U8 R210, desc[UR26][R30.64] ;  /* 0x0000001a1ed22981 */ /* 0x0000a2000c1e1100 */
[----:B------:R-:W-:Y:S02]  /*2550*/  IMAD R153, R126, 0x2, R129 ;  /* 0x000000027e997824 */ /* 0x000fe400078e0281 */
[----:B------:R-:W-:Y:S02]  /*2560*/  SEL R69, R168, R33, !P5 ;  /* 0x00000021a8457207 */ /* 0x000fe40006800000 */
[----:B------:R-:W-:Y:S01]  /*2570*/  IMAD R99, R126, 0x2, R153 ;  /* 0x000000027e637824 */ /* 0x000fe200078e0299 */
[C---:B0-----:R-:W-:Y:S02]  /*2580*/  IADD3 R30, P2, PT, R35.reuse, R154, RZ ;  /* 0x0000009a231e7210 */ /* 0x041fe40007f5e0ff */
[----:B------:R-:W-:Y:S02]  /*2590*/  ISETP.GE.AND P3, PT, R42, RZ, PT ;  /* 0x000000ff2a00720c */ /* 0x000fe40003f66270 */
[----:B------:R-:W-:Y:S01]  /*25a0*/  LEA.HI.X.SX32 R33, R35, R155, 0x1, P2 ;  /* 0x0000009b23217211 */ /* 0x000fe200010f0eff */
[----:B------:R-:W-:Y:S01]  /*25b0*/  @P1 IMAD.MOV.U32 R70, RZ, RZ, R30 ;  /* 0x000000ffff461224 */ /* 0x000fe200078e001e */
[----:B------:R-:W-:-:S02]  /*25c0*/  PRMT R251, RZ, 0x7610, R251 ;  /* 0x00007610fffb7816 */ /* 0x000fc400000000fb */
[----:B------:R-:W-:Y:S01]  /*25d0*/  IADD3 R34, P2, PT, R99, R154, RZ ;  /* 0x0000009a63227210 */ /* 0x000fe20007f5e0ff */
[----:B------:R-:W-:Y:S01]  /*25e0*/  @P1 IMAD.MOV.U32 R71, RZ, RZ, R33 ;  /* 0x000000ffff471224 */ /* 0x000fe200078e0021 */
[----:B------:R-:W-:Y:S02]  /*25f0*/  LOP3.LUT R32, R5, 0x38, RZ, 0xfc, !PT ;  /* 0x0000003805207812 */ /* 0x000fe400078efcff */
[----:B------:R-:W-:Y:S02]  /*2600*/  PLOP3.LUT P6, PT, PT, PT, UP1, 0x80, 0x8 ;  /* 0x000000000008781c */ /* 0x000fe40003fcf018 */
[----:B------:R-:W-:Y:S01]  /*2610*/  LEA.HI.X.SX32 R67, R99, R155, 0x1, P2 ;  /* 0x0000009b63437211 */ /* 0x000fe200010f0eff */
[----:B------:R0:W2:Y:S01]  /*2620*/  @P1 LDG.E.U8 R251, desc[UR26][R70.64] ;  /* 0x0000001a46fb1981 */ /* 0x0000a2000c1e1100 */
[----:B------:R-:W-:Y:S02]  /*2630*/  LOP3.LUT R35, R5, 0x2, RZ, 0xfc, !PT ;  /* 0x0000000205237812 */ /* 0x000fe400078efcff */
[----:B------:R-:W-:-:S02]  /*2640*/  PLOP3.LUT P2, PT, PT, PT, UP1, 0x80, 0x8 ;  /* 0x000000000008781c */ /* 0x000fc40003f4f018 */
[----:B------:R-:W-:Y:S01]  /*2650*/  ISETP.LT.AND P1, PT, R32, UR29, P6 ;  /* 0x0000001d20007c0c */ /* 0x000fe2000b721270 */
[----:B------:R-:W-:Y:S01]  /*2660*/  @!P3 IMAD.MOV R72, RZ, RZ, -R72 ;  /* 0x000000ffff48b224 */ /* 0x000fe200078e0a48 */
[----:B------:R-:W-:Y:S01]  /*2670*/  ISETP.LT.AND P2, PT, R35, UR29, P2 ;  /* 0x0000001d23007c0c */ /* 0x000fe20009741270 */
[----:B------:R-:W-:Y:S01]  /*2680*/  IMAD R69, R69, UR8, RZ ;  /* 0x0000000845457c24 */ /* 0x000fe2000f8e02ff */
[C---:B0-----:R-:W-:Y:S02]  /*2690*/  IADD3 R70, P3, PT, R73.reuse, R154, RZ ;  /* 0x0000009a49467210 */ /* 0x041fe40007f7e0ff */
[----:B------:R-:W-:Y:S02]  /*26a0*/  SEL R79, R168, R72, !P5 ;  /* 0x00000048a84f7207 */ /* 0x000fe40006800000 */
[----:B------:R-:W-:Y:S02]  /*26b0*/  PRMT R208, RZ, 0x7610, R208 ;  /* 0x00007610ffd07816 */ /* 0x000fe400000000d0 */
[----:B------:R-:W-:-:S02]  /*26c0*/  LEA.HI.X.SX32 R71, R73, R155, 0x1, P3 ;  /* 0x0000009b49477211 */ /* 0x000fc400018f0eff */
[----:B------:R-:W-:Y:S01]  /*26d0*/  PRMT R249, RZ, 0x7610, R249 ;  /* 0x00007610fff97816 */ /* 0x000fe200000000f9 */
[----:B------:R-:W-:Y:S01]  /*26e0*/  @P1 IMAD.MOV.U32 R76, RZ, RZ, R34 ;  /* 0x000000ffff4c1224 */ /* 0x000fe200078e0022 */
[----:B------:R-:W-:Y:S01]  /*26f0*/  IADD3 R68, P6, PT, R69, R198, RZ ;  /* 0x000000c645447210 */ /* 0x000fe20007fde0ff */
[----:B------:R-:W-:Y:S01]  /*2700*/  @P1 IMAD.MOV.U32 R77, RZ, RZ, R67 ;  /* 0x000000ffff4d1224 */ /* 0x000fe200078e0043 */
[----:B------:R-:W-:Y:S01]  /*2710*/  ISETP.GE.AND P3, PT, R46, RZ, PT ;  /* 0x000000ff2e00720c */ /* 0x000fe20003f66270 */
[----:B------:R-:W-:Y:S01]  /*2720*/  IMAD R79, R79, UR8, RZ ;  /* 0x000000084f4f7c24 */ /* 0x000fe2000f8e02ff */
[----:B------:R-:W2:Y:S01]  /*2730*/  @P2 LDG.E.U8 R208, desc[UR26][R70.64] ;  /* 0x0000001a46d02981 */ /* 0x000ea2000c1e1100 */
[----:B------:R-:W-:Y:S02]  /*2740*/  IADD3 R74, P2, PT, R75, R154, RZ ;  /* 0x0000009a4b4a7210 */ /* 0x000fe40007f5e0ff */
[----:B------:R-:W-:Y:S01]  /*2750*/  LEA.HI.X.SX32 R69, R69, R199, 0x1, P6 ;  /* 0x000000c745457211 */ /* 0x000fe200030f0eff */
[----:B------:R0:W2:Y:S01]  /*2760*/  @P1 LDG.E.U8 R249, desc[UR26][R76.64] ;  /* 0x0000001a4cf91981 */ /* 0x0000a2000c1e1100 */
[----:B------:R-:W-:-:S02]  /*2770*/  LEA.HI.X.SX32 R75, R75, R155, 0x1, P2 ;  /* 0x0000009b4b4b7211 */ /* 0x000fc400010f0eff */
[----:B------:R-:W-:Y:S02]  /*2780*/  LOP3.LUT R73, R5, 0x12, RZ, 0xfc, !PT ;  /* 0x0000001205497812 */ /* 0x000fe400078efcff */
[----:B------:R-:W-:Y:S02]  /*2790*/  PLOP3.LUT P2, PT, PT, PT, UP1, 0x80, 0x8 ;  /* 0x000000000008781c */ /* 0x000fe40003f4f018 */
[----:B0-----:R-:W-:Y:S02]  /*27a0*/  IADD3 R76, P6, PT, R79, R198, RZ ;  /* 0x000000c64f4c7210 */ /* 0x001fe40007fde0ff */
[----:B------:R-:W-:Y:S02]  /*27b0*/  LOP3.LUT R72, R5, 0xa, RZ, 0xfc, !PT ;  /* 0x0000000a05487812 */ /* 0x000fe400078efcff */
[----:B------:R-:W-:Y:S01]  /*27c0*/  LEA.HI.X.SX32 R77, R79, R199, 0x1, P6 ;  /* 0x000000c74f4d7211 */ /* 0x000fe200030f0eff */
[----:B------:R-:W-:Y:S01]  /*27d0*/  IMAD.MOV.U32 R79, RZ, RZ, R78 ;  /* 0x000000ffff4f7224 */ /* 0x000fe200078e004e */
[----:B------:R-:W-:-:S02]  /*27e0*/  PLOP3.LUT P1, PT, PT, PT, UP1, 0x80, 0x8 ;  /* 0x000000000008781c */ /* 0x000fc40003f2f018 */
[----:B------:R-:W-:Y:S01]  /*27f0*/  ISETP.LT.AND P2, PT, R73, UR29, P2 ;  /* 0x0000001d49007c0c */ /* 0x000fe20009741270 */
[----:B------:R-:W-:Y:S01]  /*2800*/  @!P3 IMAD.MOV R79, RZ, RZ, -R79 ;  /* 0x000000ffff4fb224 */ /* 0x000fe200078e0a4f */
[----:B------:R-:W-:Y:S02]  /*2810*/  ISETP.LT.AND P1, PT, R72, UR29, P1 ;  /* 0x0000001d48007c0c */ /* 0x000fe40008f21270 */
[C---:B------:R-:W-:Y:S02]  /*2820*/  IADD3 R78, P3, PT, R81.reuse, R154, RZ ;  /* 0x0000009a514e7210 */ /* 0x040fe40007f7e0ff */
[----:B------:R-:W-:Y:S02]  /*2830*/  SEL R85, R168, R79, !P5 ;  /* 0x0000004fa8557207 */ /* 0x000fe40006800000 */
[----:B------:R-:W-:Y:S02]  /*2840*/  PRMT R204, RZ, 0x7610, R204 ;  /* 0x00007610ffcc7816 */ /* 0x000fe400000000cc */
[----:B------:R-:W-:-:S02]  /*2850*/  LEA.HI.X.SX32 R79, R81, R155, 0x1, P3 ;  /* 0x0000009b514f7211 */ /* 0x000fc400018f0eff */
[----:B------:R-:W-:Y:S02]  /*2860*/  PRMT R206, RZ, 0x7610, R206 ;  /* 0x00007610ffce7816 */ /* 0x000fe400000000ce */
[----:B------:R-:W-:Y:S01]  /*2870*/  ISETP.GE.AND P3, PT, R50, RZ, PT ;  /* 0x000000ff3200720c */ /* 0x000fe20003f66270 */
[----:B------:R-:W2:Y:S01]  /*2880*/  @P2 LDG.E.U8 R204, desc[UR26][R78.64] ;  /* 0x0000001a4ecc2981 */ /* 0x000ea2000c1e1100 */
[----:B------:R-:W-:Y:S02]  /*2890*/  IADD3 R82, P2, PT, R83, R154, RZ ;  /* 0x0000009a53527210 */ /* 0x000fe40007f5e0ff */
[----:B------:R-:W-:Y:S01]  /*28a0*/  LOP3.LUT R80, R5, 0x1a, RZ, 0xfc, !PT ;  /* 0x0000001a05507812 */ /* 0x000fe200078efcff */
[----:B------:R-:W2:Y:S01]  /*28b0*/  @P1 LDG.E.U8 R206, desc[UR26][R74.64] ;  /* 0x0000001a4ace1981 */ /* 0x000ea2000c1e1100 */
[----:B------:R-:W-:Y:S02]  /*28c0*/  PLOP3.LUT P1, PT, PT, PT, UP1, 0x80, 0x8 ;  /* 0x000000000008781c */ /* 0x000fe40003f2f018 */
[----:B------:R-:W-:-:S02]  /*28d0*/  LEA.HI.X.SX32 R83, R83, R155, 0x1, P2 ;  /* 0x0000009b53537211 */ /* 0x000fc400010f0eff */
[----:B------:R-:W-:Y:S02]  /*28e0*/  LOP3.LUT R81, R5, 0x22, RZ, 0xfc, !PT ;  /* 0x0000002205517812 */ /* 0x000fe400078efcff */
[----:B------:R-:W-:Y:S01]  /*28f0*/  PLOP3.LUT P2, PT, PT, PT, UP1, 0x80, 0x8 ;  /* 0x000000000008781c */ /* 0x000fe20003f4f018 */
[----:B------:R-:W-:Y:S01]  /*2900*/  IMAD.MOV.U32 R87, RZ, RZ, R86 ;  /* 0x000000ffff577224 */ /* 0x000fe200078e0056 */
[----:B------:R-:W-:Y:S02]  /*2910*/  ISETP.LT.AND P1, PT, R80, UR29, P1 ;  /* 0x0000001d50007c0c */ /* 0x000fe40008f21270 */
[----:B------:R-:W-:Y:S01]  /*2920*/  ISETP.LT.AND P2, PT, R81, UR29, P2 ;  /* 0x0000001d51007c0c */ /* 0x000fe20009741270 */
[----:B------:R-:W-:Y:S01]  /*2930*/  @!P3 IMAD.MOV R87, RZ, RZ, -R87 ;  /* 0x000000ffff57b224 */ /* 0x000fe200078e0a57 */
[----:B------:R-:W-:Y:S02]  /*2940*/  PRMT R246, RZ, 0x7610, R246 ;  /* 0x00007610fff67816 */ /* 0x000fe400000000f6 */
[----:B------:R-:W-:-:S02]  /*2950*/  IADD3 R86, P3, PT, R89, R154, RZ ;  /* 0x0000009a59567210 */ /* 0x000fc40007f7e0ff */
[----:B------:R-:W-:Y:S02]  /*2960*/  SEL R93, R168, R87, !P5 ;  /* 0x00000057a85d7207 */ /* 0x000fe40006800000 */
[----:B------:R-:W-:Y:S02]  /*2970*/  PRMT R200, RZ, 0x7610, R200 ;  /* 0x00007610ffc87816 */ /* 0x000fe400000000c8 */
[----:B------:R-:W-:Y:S01]  /*2980*/  LEA.HI.X.SX32 R87, R89, R155, 0x1, P3 ;  /* 0x0000009b59577211 */ /* 0x000fe200018f0eff */
[----:B------:R-:W2:Y:S01]  /*2990*/  @P1 LDG.E.U8 R246, desc[UR26][R82.64] ;  /* 0x0000001a52f61981 */ /* 0x000ea2000c1e1100 */
[----:B------:R-:W-:Y:S02]  /*29a0*/  LOP3.LUT R88, R5, 0x2a, RZ, 0xfc, !PT ;  /* 0x0000002a05587812 */ /* 0x000fe400078efcff */
[----:B------:R-:W-:Y:S01]  /*29b0*/  PLOP3.LUT P1, PT, PT, PT, UP1, 0x80, 0x8 ;  /* 0x000000000008781c */ /* 0x000fe20003f2f018 */
[----:B------:R-:W2:Y:S01]  /*29c0*/  @P2 LDG.E.U8 R200, desc[UR26][R86.64] ;  /* 0x0000001a56c82981 */ /* 0x000ea2000c1e1100 */
[----:B------:R-:W-:-:S02]  /*29d0*/  ISETP.GE.AND P3, PT, R54, RZ, PT ;  /* 0x000000ff3600720c */ /* 0x000fc40003f66270 */
[C---:B------:R-:W-:Y:S02]  /*29e0*/  IADD3 R90, P2, PT, R91.reuse, R154, RZ ;  /* 0x0000009a5b5a7210 */ /* 0x040fe40007f5e0ff */
[----:B------:R-:W-:Y:S02]  /*29f0*/  ISETP.LT.AND P1, PT, R88, UR29, P1 ;  /* 0x0000001d58007c0c */ /* 0x000fe40008f21270 */
[----:B------:R-:W-:Y:S02]  /*2a00*/  LEA.HI.X.SX32 R91, R91, R155, 0x1, P2 ;  /* 0x0000009b5b5b7211 */ /* 0x000fe400010f0eff */
[----:B------:R-:W-:Y:S02]  /*2a10*/  LOP3.LUT R89, R5, 0x32, RZ, 0xfc, !PT ;  /* 0x0000003205597812 */ /* 0x000fe400078efcff */
[----:B------:R-:W-:Y:S01]  /*2a20*/  PLOP3.LUT P2, PT, PT, PT, UP1, 0x80, 0x8 ;  /* 0x000000000008781c */ /* 0x000fe20003f4f018 */
[----:B------:R-:W-:Y:S01]  /*2a30*/  IMAD.MOV.U32 R95, RZ, RZ, R94 ;  /* 0x000000ffff5f7224 */ /* 0x000fe200078e005e */
[----:B------:R-:W-:-:S02]  /*2a40*/  PRMT R252, RZ, 0x7610, R252 ;  /* 0x00007610fffc7816 */ /* 0x000fc400000000fc */
[----:B------:R-:W-:Y:S01]  /*2a50*/  ISETP.LT.AND P2, PT, R89, UR29, P2 ;  /* 0x0000001d59007c0c */ /* 0x000fe20009741270 */
[----:B------:R-:W-:Y:S01]  /*2a60*/  @!P3 IMAD.MOV R95, RZ, RZ, -R95 ;  /* 0x000000ffff5fb224 */ /* 0x000fe200078e0a5f */
[C---:B------:R-:W-:Y:S02]  /*2a70*/  IADD3 R94, P3, PT, R97.reuse, R154, RZ ;  /* 0x0000009a615e7210 */ /* 0x040fe40007f7e0ff */
[----:B------:R-:W2:Y:S01]  /*2a80*/  @P1 LDG.E.U8 R252, desc[UR26][R90.64] ;  /* 0x0000001a5afc1981 */ /* 0x000ea2000c1e1100 */
[----:B------:R-:W-:Y:S02]  /*2a90*/  PRMT R250, RZ, 0x7610, R250 ;  /* 0x00007610fffa7816 */ /* 0x000fe400000000fa */
[----:B------:R-:W-:Y:S01]  /*2aa0*/  SEL R101, R168, R95, !P5 ;  /* 0x0000005fa8657207 */ /* 0x000fe20006800000 */
[----:B------:R-:W-:Y:S01]  /*2ab0*/  IMAD R135, R126, 0x2, R99 ;  /* 0x000000027e877824 */ /* 0x000fe200078e0263 */
[----:B------:R-:W-:Y:S02]  /*2ac0*/  LEA.HI.X.SX32 R95, R97, R155, 0x1, P3 ;  /* 0x0000009b615f7211 */ /* 0x000fe400018f0eff */
[----:B------:R-:W-:-:S03]  /*2ad0*/  ISETP.GE.AND P3, PT, R58, RZ, PT ;  /* 0x000000ff3a00720c */ /* 0x000fc60003f66270 */
[----:B------:R-:W2:Y:S01]  /*2ae0*/  @P2 LDG.E.U8 R250, desc[UR26][R94.64] ;  /* 0x0000001a5efa2981 */ /* 0x000ea2000c1e1100 */
[----:B------:R-:W-:Y:S02]  /*2af0*/  IADD3 R98, P2, PT, R135, R154, RZ ;  /* 0x0000009a87627210 */ /* 0x000fe40007f5e0ff */
[----:B------:R-:W-:Y:S02]  /*2b00*/  LOP3.LUT R96, R5, 0x3a, RZ, 0xfc, !PT ;  /* 0x0000003a05607812 */ /* 0x000fe400078efcff */
[----:B------:R-:W-:Y:S02]  /*2b10*/  PLOP3.LUT P1, PT, PT, PT, UP1, 0x80, 0x8 ;  /* 0x000000000008781c */ /* 0x000fe40003f2f018 */
[----:B------:R-:W-:Y:S02]  /*2b20*/  LEA.HI.X.SX32 R99, R135, R155, 0x1, P2 ;  /* 0x0000009b87637211 */ /* 0x000fe400010f0eff */
[----:B------:R-:W-:Y:S02]  /*2b30*/  ISETP.LT.AND P1, PT, R96, UR29, P1 ;  /* 0x0000001d60007c0c */ /* 0x000fe40008f21270 */
[----:B------:R-:W-:-:S02]  /*2b40*/  LOP3.LUT R97, R5, 0x4, RZ, 0xfc, !PT ;  /* 0x0000000405617812 */ /* 0x000fc400078efcff */
[----:B------:R-:W-:Y:S01]  /*2b50*/  PLOP3.LUT P2, PT, PT, PT, UP1, 0x80, 0x8 ;  /* 0x000000000008781c */ /* 0x000fe20003f4f018 */
[----:B------:R-:W-:Y:S02]  /*2b60*/  IMAD.MOV.U32 R105, RZ, RZ, R102 ;  /* 0x000000ffff697224 */ /* 0x000fe400078e0066 */
[----:B------:R-:W-:Y:S01]  /*2b70*/  IMAD R85, R85, UR8, RZ ;  /* 0x0000000855557c24 */ /* 0x000fe2000f8e02ff */
[----:B------:R-:W-:Y:S01]  /*2b80*/  ISETP.LT.AND P2, PT, R97, UR29, P2 ;  /* 0x0000001d61007c0c */ /* 0x000fe20009741270 */
[----:B------:R-:W-:Y:S01]  /*2b90*/  @!P3 IMAD.MOV R105, RZ, RZ, -R105 ;  /* 0x000000ffff69b224 */ /* 0x000fe200078e0a69 */
[----:B------:R-:W-:Y:S02]  /*2ba0*/  PRMT R248, RZ, 0x7610, R248 ;  /* 0x00007610fff87816 */ /* 0x000fe400000000f8 */
[----:B------:R-:W-:Y:S01]  /*2bb0*/  IADD3 R102, P3, PT, R103, R154, RZ ;  /* 0x0000009a67667210 */ /* 0x000fe20007f7e0ff */
[----:B------:R-:W-:Y:S01]  /*2bc0*/  IMAD R93, R93, UR8, RZ ;  /* 0x000000085d5d7c24 */ /* 0x000fe2000f8e02ff */
[----:B------:R-:W-:-:S02]  /*2bd0*/  IADD3 R84, P6, PT, R85, R198, RZ ;  /* 0x000000c655547210 */ /* 0x000fc40007fde0ff */
[----:B------:R-:W-:Y:S01]  /*2be0*/  PRMT R201, RZ, 0x7610, R201 ;  /* 0x00007610ffc97816 */ /* 0x000fe200000000c9 */
[----:B------:R-:W2:Y:S01]  /*2bf0*/  @P1 LDG.E.U8 R248, desc[UR26][R98.64] ;  /* 0x0000001a62f81981 */ /* 0x000ea2000c1e1100 */
[----:B------:R-:W-:Y:S01]  /*2c00*/  LEA.HI.X.SX32 R103, R103, R155, 0x1, P3 ;  /* 0x0000009b67677211 */ /* 0x000fe200018f0eff */
[----:B------:R-:W-:Y:S01]  /*2c10*/  IMAD R101, R101, UR8, RZ ;  /* 0x0000000865657c24 */ /* 0x000fe2000f8e02ff */
[----:B------:R-:W-:Y:S02]  /*2c20*/  LEA.HI.X.SX32 R85, R85, R199, 0x1, P6 ;  /* 0x000000c755557211 */ /* 0x000fe400030f0eff */
[----:B------:R-:W-:Y:S01]  /*2c30*/  LOP3.LUT R104, R5, 0xc, RZ, 0xfc, !PT ;  /* 0x0000000c05687812 */ /* 0x000fe200078efcff */
[----:B------:R-:W2:Y:S01]  /*2c40*/  @P2 LDG.E.U8 R201, desc[UR26][R102.64] ;  /* 0x0000001a66c92981 */ /* 0x000ea2000c1e1100 */
[----:B------:R-:W-:Y:S02]  /*2c50*/  PLOP3.LUT P1, PT, PT, PT, UP1, 0x80, 0x8 ;  /* 0x000000000008781c */ /* 0x000fe40003f2f018 */
[----:B------:R-:W-:-:S02]  /*2c60*/  IADD3 R92, P6, PT, R93, R198, RZ ;  /* 0x000000c65d5c7210 */ /* 0x000fc40007fde0ff */
[----:B------:R-:W-:Y:S02]  /*2c70*/  SEL R107, R168, R105, !P5 ;  /* 0x00000069a86b7207 */ /* 0x000fe40006800000 */
[----:B------:R-:W-:Y:S02]  /*2c80*/  ISETP.LT.AND P2, PT, R104, UR29, P1 ;  /* 0x0000001d68007c0c */ /* 0x000fe40008f41270 */
[----:B------:R-:W-:Y:S01]  /*2c90*/  LEA.HI.X.SX32 R93, R93, R199, 0x1, P6 ;  /* 0x000000c75d5d7211 */ /* 0x000fe200030f0eff */
[----:B------:R-:W-:Y:S01]  /*2ca0*/  IMAD R107, R107, UR8, RZ ;  /* 0x000000086b6b7c24 */ /* 0x000fe2000f8e02ff */
[----:B------:R-:W-:Y:S02]  /*2cb0*/  IADD3 R100, P6, PT, R101, R198, RZ ;  /* 0x000000c665647210 */ /* 0x000fe40007fde0ff */
[----:B------:R-:W-:Y:S02]  /*2cc0*/  LOP3.LUT R105, R5, 0x14, RZ, 0xfc, !PT ;  /* 0x0000001405697812 */ /* 0x000fe400078efcff */
[----:B------:R-:W-:-:S02]  /*2cd0*/  PLOP3.LUT P1, PT, PT, PT, UP1, 0x80, 0x8 ;  /* 0x000000000008781c */ /* 0x000fc40003f2f018 */
[----:B------:R-:W-:Y:S02]  /*2ce0*/  IADD3 R108, P3, PT, R109, R154, RZ ;  /* 0x0000009a6d6c7210 */ /* 0x000fe40007f7e0ff */
[----:B------:R-:W-:Y:S02]  /*2cf0*/  LEA.HI.X.SX32 R101, R101, R199, 0x1, P6 ;  /* 0x000000c765657211 */ /* 0x000fe400030f0eff */
[----:B------:R-:W-:Y:S02]  /*2d00*/  PRMT R235, RZ, 0x7610, R235 ;  /* 0x00007610ffeb7816 */ /* 0x000fe400000000eb */
[----:B------:R-:W-:Y:S02]  /*2d10*/  IADD3 R106, P6, PT, R107, R198, RZ ;  /* 0x000000c66b6a7210 */ /* 0x000fe40007fde0ff */
[----:B------:R-:W-:Y:S02]  /*2d20*/  ISETP.LT.AND P1, PT, R105, UR29, P1 ;  /* 0x0000001d69007c0c */ /* 0x000fe40008f21270 */
[----:B------:R-:W-:-:S02]  /*2d30*/  LEA.HI.X.SX32 R109, R109, R155, 0x1, P3 ;  /* 0x0000009b6d6d7211 */ /* 0x000fc400018f0eff */
[----:B------:R-:W-:Y:S02]  /*2d40*/  ISETP.GE.AND P3, PT, R63, RZ, PT ;  /* 0x000000ff3f00720c */ /* 0x000fe40003f66270 */
[----:B------:R-:W-:Y:S01]  /*2d50*/  LEA.HI.X.SX32 R107, R107, R199, 0x1, P6 ;  /* 0x000000c76b6b7211 */ /* 0x000fe200030f0eff */
[----:B------:R-:W2:Y:S01]  /*2d60*/  @P2 LDG.E.U8 R235, desc[UR26][R108.64] ;  /* 0x0000001a6ceb2981 */ /* 0x000ea2000c1e1100 */
[----:B------:R-:W-:Y:S02]  /*2d70*/  IADD3 R110, P6, PT, R111, R154, RZ ;  /* 0x0000009a6f6e7210 */ /* 0x000fe40007fde0ff */
[----:B------:R-:W-:Y:S02]  /*2d80*/  LOP3.LUT R112, R5, 0x1c, RZ, 0xfc, !PT ;  /* 0x0000001c05707812 */ /* 0x000fe400078efcff */
[----:B------:R-:W-:Y:S02]  /*2d90*/  PLOP3.LUT P2, PT, PT, PT, UP1, 0x80, 0x8 ;  /* 0x000000000008781c */ /* 0x000fe40003f4f018 */
[----:B------:R-:W-:-:S02]  /*2da0*/  PRMT R237, RZ, 0x7610, R237 ;  /* 0x00007610ffed7816 */ /* 0x000fc400000000ed */
[----:B------:R-:W-:Y:S01]  /*2db0*/  LEA.HI.X.SX32 R111, R111, R155, 0x1, P6 ;  /* 0x0000009b6f6f7211 */ /* 0x000fe200030f0eff */
[----:B------:R-:W-:Y:S01]  /*2dc0*/  IMAD.MOV.U32 R119, RZ, RZ, R113 ;  /* 0x000000ffff777224 */ /* 0x000fe200078e0071 */
[----:B------:R-:W-:-:S03]  /*2dd0*/  ISETP.LT.AND P2, PT, R112, UR29, P2 ;  /* 0x0000001d70007c0c */ /* 0x000fc60009741270 */
[----:B------:R-:W2:Y:S01]  /*2de0*/  @P1 LDG.E.U8 R237, desc[UR26][R110.64] ;  /* 0x0000001a6eed1981 */ /* 0x000ea2000c1e1100 */
[----:B------:R-:W-:Y:S01]  /*2df0*/  IADD3 R116, P1, PT, R117, R154, RZ ;  /* 0x0000009a75747210 */ /* 0x000fe20007f3e0ff */
[----:B------:R-:W-:Y:S01]  /*2e00*/  @!P3 IMAD.MOV R119, RZ, RZ, -R119 ;  /* 0x000000ffff77b224 */ /* 0x000fe200078e0a77 */
[----:B------:R-:W-:Y:S02]  /*2e10*/  LOP3.LUT R113, R5, 0x24, RZ, 0xfc, !PT ;  /* 0x0000002405717812 */ /* 0x000fe400078efcff */
[----:B------:R-:W-:Y:S02]  /*2e20*/  PLOP3.LUT P3, PT, PT, PT, UP1, 0x80, 0x8 ;  /* 0x000000000008781c */ /* 0x000fe40003f6f018 */
[----:B------:R-:W-:Y:S02]  /*2e30*/  PRMT R239, RZ, 0x7610, R239 ;  /* 0x00007610ffef7816 */ /* 0x000fe400000000ef */
[----:B------:R-:W-:Y:S02]  /*2e40*/  LEA.HI.X.SX32 R117, R117, R155, 0x1, P1 ;  /* 0x0000009b75757211 */ /* 0x000fe400008f0eff */
[----:B------:R-:W-:-:S03]  /*2e50*/  ISETP.LT.AND P3, PT, R113, UR29, P3 ;  /* 0x0000001d71007c0c */ /* 0x000fc60009f61270 */
[----:B------:R-:W2:Y:S01]  /*2e60*/  @P2 LDG.E.U8 R239, desc[UR26][R116.64] ;  /* 0x0000001a74ef2981 */ /* 0x000ea2000c1e1100 */
[CC--:B------:R-:W-:Y:S02]  /*2e70*/  IADD3 R120, P2, PT, R121.reuse, R154.reuse, RZ ;  /* 0x0000009a79787210 */ /* 0x0c0fe40007f5e0ff */
[----:B------:R-:W-:Y:S02]  /*2e80*/  PRMT R241, RZ, 0x7610, R241 ;  /* 0x00007610fff17816 */ /* 0x000fe400000000f1 */
[----:B------:R-:W-:Y:S02]  /*2e90*/  LEA.HI.X.SX32 R121, R121, R155, 0x1, P2 ;  /* 0x0000009b79797211 */ /* 0x000fe400010f0eff */
[----:B------:R-:W-:-:S03]  /*2ea0*/  IADD3 R122, P2, PT, R123, R154, RZ ;  /* 0x0000009a7b7a7210 */ /* 0x000fc60007f5e0ff */
[----:B------:R-:W2:Y:S01]  /*2eb0*/  @P3 LDG.E.U8 R241, desc[UR26][R120.64] ;  /* 0x0000001a78f13981 */ /* 0x000ea2000c1e1100 */
[----:B------:R-:W-:Y:S02]  /*2ec0*/  ISETP.GE.AND P3, PT, R39, RZ, PT ;  /* 0x000000ff2700720c */ /* 0x000fe40003f66270 */
[-C--:B------:R-:W-:Y:S02]  /*2ed0*/  LEA.HI.X.SX32 R123, R123, R155.reuse, 0x1, P2 ;  /* 0x0000009b7b7b7211 */ /* 0x080fe400010f0eff */
[----:B------:R-:W-:Y:S02]  /*2ee0*/  IADD3 R128, P2, PT, R129, R154, RZ ;  /* 0x0000009a81807210 */ /* 0x000fe40007f5e0ff */
[----:B------:R-:W-:Y:S02]  /*2ef0*/  LOP3.LUT R124, R5, 0x3c, RZ, 0xfc, !PT ;  /* 0x0000003c057c7812 */ /* 0x000fe400078efcff */
[----:B------:R-:W-:Y:S02]  /*2f00*/  LEA.HI.X.SX32 R129, R129, R155, 0x1, P2 ;  /* 0x0000009b81817211 */ /* 0x000fe400010f0eff */
[----:B------:R-:W-:Y:S01]  /*2f10*/  PLOP3.LUT P2, PT, PT, PT, UP1, 0x80, 0x8 ;  /* 0x000000000008781c */ /* 0x000fe20003f4f018 */
[----:B------:R-:W-:Y:S01]  /*2f20*/  IMAD.MOV.U32 R133, RZ, RZ, R132 ;  /* 0x000000ffff857224 */ /* 0x000fe200078e0084 */
[----:B------:R-:W-:Y:S01]  /*2f30*/  ISETP.GE.AND P6, PT, R3, RZ, PT ;  /* 0x000000ff0300720c */ /* 0x000fe20003fc6270 */
[----:B------:R-:W-:Y:S01]  /*2f40*/  IMAD R135, R126, 0x2, R135 ;  /* 0x000000027e877824 */ /* 0x000fe200078e0287 */
[----:B------:R-:W-:-:S02]  /*2f50*/  LOP3.LUT R114, R5, 0x2c, RZ, 0xfc, !PT ;  /* 0x0000002c05727812 */ /* 0x000fc400078efcff */
[----:B------:R-:W-:Y:S02]  /*2f60*/  PLOP3.LUT P1, PT, PT, PT, UP1, 0x80, 0x8 ;  /* 0x000000000008781c */ /* 0x000fe40003f2f018 */
[----:B------:R-:W-:Y:S01]  /*2f70*/  ISETP.LT.AND P2, PT, R124, UR29, P2 ;  /* 0x0000001d7c007c0c */ /* 0x000fe20009741270 */
[----:B------:R-:W-:Y:S01]  /*2f80*/  @!P3 IMAD.MOV R133, RZ, RZ, -R133 ;  /* 0x000000ffff85b224 */ /* 0x000fe200078e0a85 */
[----:B------:R-:W-:Y:S02]  /*2f90*/  ISETP.LT.AND P1, PT, R114, UR29, P1 ;  /* 0x0000001d72007c0c */ /* 0x000fe40008f21270 */
[----:B------:R-:W-:Y:S02]  /*2fa0*/  IADD3 R132, P3, PT, R135, R154, RZ ;  /* 0x0000009a87847210 */ /* 0x000fe40007f7e0ff */
[----:B------:R-:W-:Y:S02]  /*2fb0*/  SEL R137, R168, R133, !P5 ;  /* 0x00000085a8897207 */ /* 0x000fe40006800000 */
[----:B------:R-:W-:-:S02]  /*2fc0*/  PRMT R247, RZ, 0x7610, R247 ;  /* 0x00007610fff77816 */ /* 0x000fc400000000f7 */
[----:B------:R-:W-:Y:S01]  /*2fd0*/  LEA.HI.X.SX32 R133, R135, R155, 0x1, P3 ;  /* 0x0000009b87857211 */ /* 0x000fe200018f0eff */
[----:B------:R-:W-:Y:S01]  /*2fe0*/  IMAD R135, R7, R126, RZ ;  /* 0x0000007e07877224 */ /* 0x000fe200078e02ff */
[----:B------:R-:W-:Y:S01]  /*2ff0*/  PRMT R243, RZ, 0x7610, R243 ;  /* 0x00007610fff37816 */ /* 0x000fe200000000f3 */
[----:B------:R-:W-:Y:S01]  /*3000*/  @!P6 IMAD.MOV R115, RZ, RZ, -R115 ;  /* 0x000000ffff73e224 */ /* 0x000fe200078e0a73 */
[----:B------:R-:W-:Y:S01]  /*3010*/  ISETP.GE.AND P3, PT, R43, RZ, PT ;  /* 0x000000ff2b00720c */ /* 0x000fe20003f66270 */
[----:B------:R-:W3:Y:S01]  /*3020*/  @P2 LDG.E.U8 R247, desc[UR26][R132.64] ;  /* 0x0000001a84f72981 */ /* 0x000ee2000c1e1100 */
[----:B------:R-:W-:Y:S02]  /*3030*/  IADD3 R134, P2, PT, R135, R154, RZ ;  /* 0x0000009a87867210 */ /* 0x000fe40007f5e0ff */
[----:B------:R-:W-:Y:S01]  /*3040*/  SEL R131, R168, R115, !P5 ;  /* 0x00000073a8837207 */ /* 0x000fe20006800000 */
[----:B------:R-:W3:Y:S01]  /*3050*/  @P1 LDG.E.U8 R243, desc[UR26][R122.64] ;  /* 0x0000001a7af31981 */ /* 0x000ee2000c1e1100 */
[----:B------:R-:W-:-:S02]  /*3060*/  LOP3.LUT R115, R5, 0x34, RZ, 0xfc, !PT ;  /* 0x0000003405737812 */ /* 0x000fc400078efcff */
[----:B------:R-:W-:Y:S02]  /*3070*/  PLOP3.LUT P1, PT, PT, PT, UP1, 0x80, 0x8 ;  /* 0x000000000008781c */ /* 0x000fe40003f2f018 */
[----:B------:R-:W-:Y:S02]  /*3080*/  LEA.HI.X.SX32 R135, R135, R155, 0x1, P2 ;  /* 0x0000009b87877211 */ /* 0x000fe400010f0eff */
[----:B------:R-:W-:Y:S01]  /*3090*/  PLOP3.LUT P2, PT, PT, PT, UP1, 0x80, 0x8 ;  /* 0x000000000008781c */ /* 0x000fe20003f4f018 */
[----:B------:R-:W-:Y:S01]  /*30a0*/  IMAD.MOV.U32 R139, RZ, RZ, R138 ;  /* 0x000000ffff8b7224 */ /* 0x000fe200078e008a */
[----:B------:R-:W-:Y:S01]  /*30b0*/  ISETP.LT.AND P1, PT, R115, UR29, P1 ;  /* 0x0000001d73007c0c */ /* 0x000fe20008f21270 */
[C---:B------:R-:W-:Y:S01]  /*30c0*/  IMAD R140, R9.reuse, R126, RZ ;  /* 0x0000007e098c7224 */ /* 0x040fe200078e02ff */
[----:B------:R-:W-:Y:S01]  /*30d0*/  ISETP.LT.AND P2, PT, R9, UR29, P2 ;  /* 0x0000001d09007c0c */ /* 0x000fe20009741270 */
[----:B------:R-:W-:Y:S01]  /*30e0*/  @!P3 IMAD.MOV R139, RZ, RZ, -R139 ;  /* 0x000000ffff8bb224 */ /* 0x000fe200078e0a8b */
[----:B------:R-:W-:-:S02]  /*30f0*/  SEL R119, R168, R119, !P5 ;  /* 0x00000077a8777207 */ /* 0x000fc40006800000 */
[----:B------:R-:W-:Y:S02]  /*3100*/  IADD3 R138, P3, PT, R140, R154, RZ ;  /* 0x0000009a8c8a7210 */ /* 0x000fe40007f7e0ff */
[----:B------:R-:W-:Y:S01]  /*3110*/  PRMT R245, RZ, 0x7610, R245 ;  /* 0x00007610fff57816 */ /* 0x000fe200000000f5 */
[----:B------:R-:W-:Y:S01]  /*3120*/  IMAD R119, R119, UR8, RZ ;  /* 0x0000000877777c24 */ /* 0x000fe2000f8e02ff */
[----:B------:R-:W-:Y:S02]  /*3130*/  PRMT R244, RZ, 0x7610, R244 ;  /* 0x00007610fff47816 */ /* 0x000fe400000000f4 */
[----:B------:R-:W-:Y:S01]  /*3140*/  SEL R144, R168, R139, !P5 ;  /* 0x0000008ba8907207 */ /* 0x000fe20006800000 */
[----:B------:R-:W-:Y:S01]  /*3150*/  IMAD R143, R11, R126, RZ ;  /* 0x0000007e0b8f7224 */ /* 0x000fe200078e02ff */
[----:B------:R-:W-:Y:S01]  /*3160*/  LEA.HI.X.SX32 R139, R140, R155, 0x1, P3 ;  /* 0x0000009b8c8b7211 */ /* 0x000fe200018f0eff */
[----:B------:R-:W4:Y:S01]  /*3170*/  @P1 LDG.E.U8 R245, desc[UR26][R128.64] ;  /* 0x0000001a80f51981 */ /* 0x000f22000c1e1100 */
[----:B------:R-:W-:Y:S01]  /*3180*/  PLOP3.LUT P1, PT, PT, PT, UP1, 0x80, 0x8 ;  /* 0x000000000008781c */ /* 0x000fe20003f2f018 */
[----:B------:R-:W-:Y:S01]  /*3190*/  IMAD R131, R131, UR8, RZ ;  /* 0x0000000883837c24 */ /* 0x000fe2000f8e02ff */
[----:B------:R-:W-:Y:S01]  /*31a0*/  IADD3 R118, P6, PT, R119, R198, RZ ;  /* 0x000000c677767210 */ /* 0x000fe20007fde0ff */
[----:B------:R-:W4:Y:S01]  /*31b0*/  @P2 LDG.E.U8 R244, desc[UR26][R138.64] ;  /* 0x0000001a8af42981 */ /* 0x000f22000c1e1100 */
[----:B------:R-:W-:-:S02]  /*31c0*/  ISETP.GE.AND P3, PT, R47, RZ, PT ;  /* 0x000000ff2f00720c */ /* 0x000fc40003f66270 */
[----:B------:R-:W-:Y:S02]  /*31d0*/  IADD3 R142, P2, PT, R143, R154, RZ ;  /* 0x0000009a8f8e7210 */ /* 0x000fe40007f5e0ff */
[----:B------:R-:W-:Y:S01]  /*31e0*/  ISETP.LT.AND P1, PT, R7, UR29, P1 ;  /* 0x0000001d07007c0c */ /* 0x000fe20008f21270 */
[----:B------:R-:W-:Y:S01]  /*31f0*/  IMAD R137, R137, UR8, RZ ;  /* 0x0000000889897c24 */ /* 0x000fe2000f8e02ff */
[----:B------:R-:W-:Y:S02]  /*3200*/  LEA.HI.X.SX32 R119, R119, R199, 0x1, P6 ;  /* 0x000000c777777211 */ /* 0x000fe400030f0eff */
[-C--:B------:R-:W-:Y:S02]  /*3210*/  IADD3 R130, P6, PT, R131, R198.reuse, RZ ;  /* 0x000000c683827210 */ /* 0x080fe40007fde0ff */
[----:B------:R-:W-:Y:S02]  /*3220*/  LEA.HI.X.SX32 R143, R143, R155, 0x1, P2 ;  /* 0x0000009b8f8f7211 */ /* 0x000fe400010f0eff */
[----:B------:R-:W-:Y:S01]  /*3230*/  ISETP.GE.AND P2, PT, R36, RZ, PT ;  /* 0x000000ff2400720c */ /* 0x000fe20003f46270 */
[----:B------:R-:W-:Y:S01]  /*3240*/  IMAD R144, R144, UR8, RZ ;  /* 0x0000000890907c24 */ /* 0x000fe2000f8e02ff */
[----:B------:R-:W-:Y:S01]  /*3250*/  LEA.HI.X.SX32 R131, R131, R199, 0x1, P6 ;  /* 0x000000c783837211 */ /* 0x000fe200030f0eff */
[----:B------:R-:W-:Y:S01]  /*3260*/  IMAD.MOV.U32 R149, RZ, RZ, R141 ;  /* 0x000000ffff957224 */ /* 0x000fe200078e008d */
[----:B------:R-:W-:-:S02]  /*3270*/  IADD3 R136, P6, PT, R137, R198, RZ ;  /* 0x000000c689887210 */ /* 0x000fc40007fde0ff */
[----:B------:R-:W-:Y:S01]  /*3280*/  PRMT R202, RZ, 0x7610, R202 ;  /* 0x00007610ffca7816 */ /* 0x000fe200000000ca */
[----:B------:R-:W-:Y:S01]  /*3290*/  @!P3 IMAD.MOV R149, RZ, RZ, -R149 ;  /* 0x000000ffff95b224 */ /* 0x000fe200078e0a95 */
[-C--:B------:R-:W-:Y:S02]  /*32a0*/  LEA.HI.X.SX32 R137, R137, R199.reuse, 0x1, P6 ;  /* 0x000000c789897211 */ /* 0x080fe400030f0eff */
[C---:B------:R-:W-:Y:S02]  /*32b0*/  IADD3 R140, P6, PT, R144.reuse, R198, RZ ;  /* 0x000000c6908c7210 */ /* 0x040fe40007fde0ff */
[----:B------:R-:W-:Y:S01]  /*32c0*/  ISETP.GE.AND P3, PT, R37, RZ, PT ;  /* 0x000000ff2500720c */ /* 0x000fe20003f66270 */
[----:B------:R-:W4:Y:S01]  /*32d0*/  @P1 LDG.E.U8 R202, desc[UR26][R134.64] ;  /* 0x0000001a86ca1981 */ /* 0x000f22000c1e1100 */
[----:B------:R-:W-:Y:S01]  /*32e0*/  PLOP3.LUT P1, PT, PT, PT, UP1, 0x80, 0x8 ;  /* 0x000000000008781c */ /* 0x000fe20003f2f018 */
[----:B------:R-:W-:Y:S01]  /*32f0*/  @!P2 IMAD.MOV R173, RZ, RZ, -R173 ;  /* 0x000000ffffada224 */ /* 0x000fe200078e0aad */
[----:B------:R-:W-:-:S02]  /*3300*/  LEA.HI.X.SX32 R141, R144, R199, 0x1, P6 ;  /* 0x000000c7908d7211 */ /* 0x000fc400030f0eff */
[----:B------:R-:W-:Y:S02]  /*3310*/  SEL R149, R168, R149, !P5 ;  /* 0x00000095a8957207 */ /* 0x000fe40006800000 */
[-C--:B------:R-:W-:Y:S02]  /*3320*/  IADD3 R144, P2, PT, R145, R154.reuse, RZ ;  /* 0x0000009a91907210 */ /* 0x080fe40007f5e0ff */
[----:B------:R-:W-:Y:S01]  /*3330*/  ISETP.LT.AND P1, PT, R11, UR29, P1 ;  /* 0x0000001d0b007c0c */ /* 0x000fe20008f21270 */
[----:B------:R-:W-:Y:S01]  /*3340*/  IMAD R149, R149, UR8, RZ ;  /* 0x0000000895957c24 */ /* 0x000fe2000f8e02ff */
[----:B------:R-:W-:Y:S02]  /*3350*/  LEA.HI.X.SX32 R145, R145, R155, 0x1, P2 ;  /* 0x0000009b91917211 */ /* 0x000fe400010f0eff */
[----:B------:R-:W-:Y:S01]  /*3360*/  IADD3 R150, P2, PT, R151, R154, RZ ;  /* 0x0000009a97967210 */ /* 0x000fe20007f5e0ff */
[----:B------:R-:W-:Y:S01]  /*3370*/  @!P3 IMAD.MOV R175, RZ, RZ, -R175 ;  /* 0x000000ffffafb224 */ /* 0x000fe200078e0aaf */
[----:B------:R-:W-:-:S02]  /*3380*/  PRMT R242, RZ, 0x7610, R242 ;  /* 0x00007610fff27816 */ /* 0x000fc400000000f2 */
[----:B------:R-:W-:Y:S02]  /*3390*/  IADD3 R146, P6, PT, R147, R154, RZ ;  /* 0x0000009a93927210 */ /* 0x000fe40007fde0ff */
[----:B------:R-:W-:Y:S02]  /*33a0*/  IADD3 R148, P3, PT, R149, R198, RZ ;  /* 0x000000c695947210 */ /* 0x000fe40007f7e0ff */
[-C--:B------:R-:W-:Y:S01]  /*33b0*/  LEA.HI.X.SX32 R151, R151, R155.reuse, 0x1, P2 ;  /* 0x0000009b97977211 */ /* 0x080fe200010f0eff */
[----:B------:R-:W-:Y:S01]  /*33c0*/  IMAD R157, R13, R126, RZ ;  /* 0x0000007e0d9d7224 */ /* 0x000fe200078e02ff */
[----:B------:R-:W-:Y:S01]  /*33d0*/  ISETP.GE.AND P2, PT, R51, RZ, PT ;  /* 0x000000ff3300720c */ /* 0x000fe20003f46270 */
[----:B------:R-:W4:Y:S01]  /*33e0*/  @P1 LDG.E.U8 R242, desc[UR26][R142.64] ;  /* 0x0000001a8ef21981 */ /* 0x000f22000c1e1100 */
[----:B------:R-:W-:Y:S02]  /*33f0*/  LEA.HI.X.SX32 R147, R147, R155, 0x1, P6 ;  /* 0x0000009b93937211 */ /* 0x000fe400030f0eff */
[----:B------:R-:W-:-:S02]  /*3400*/  IADD3 R152, P6, PT, R153, R154, RZ ;  /* 0x0000009a99987210 */ /* 0x000fc40007fde0ff */
[----:B------:R-:W-:Y:S02]  /*3410*/  LEA.HI.X.SX32 R149, R149, R199, 0x1, P3 ;  /* 0x000000c795957211 */ /* 0x000fe400018f0eff */
[----:B------:R-:W-:Y:S02]  /*3420*/  ISETP.GE.AND P3, PT, R55, RZ, PT ;  /* 0x000000ff3700720c */ /* 0x000fe40003f66270 */
[----:B------:R-:W-:Y:S02]  /*3430*/  ISETP.GE.AND P1, PT, R40, RZ, PT ;  /* 0x000000ff2800720c */ /* 0x000fe40003f26270 */
[----:B------:R-:W-:Y:S02]  /*3440*/  LEA.HI.X.SX32 R153, R153, R155, 0x1, P6 ;  /* 0x0000009b99997211 */ /* 0x000fe400030f0eff */
[----:B------:R-:W-:Y:S01]  /*3450*/  IADD3 R154, P6, PT, R157, R154, RZ ;  /* 0x0000009a9d9a7210 */ /* 0x000fe20007fde0ff */
[----:B------:R-:W-:-:S03]  /*3460*/  @!P2 IMAD.MOV R156, RZ, RZ, -R156 ;  /* 0x000000ffff9ca224 */ /* 0x000fc600078e0a9c */
[----:B------:R-:W-:Y:S01]  /*3470*/  LEA.HI.X.SX32 R155, R157, R155, 0x1, P6 ;  /* 0x0000009b9d9b7211 */ /* 0x000fe200030f0eff */
[----:B------:R-:W-:Y:S01]  /*3480*/  IMAD.MOV.U32 R157, RZ, RZ, R125 ;  /* 0x000000ffff9d7224 */ /* 0x000fe200078e007d */
[----:B------:R-:W-:-:S03]  /*3490*/  SEL R156, R168, R156, !P5 ;  /* 0x0000009ca89c7207 */ /* 0x000fc60006800000 */
[----:B------:R-:W-:Y:S02]  /*34a0*/  @!P3 IMAD.MOV R157, RZ, RZ, -R157 ;  /* 0x000000ffff9db224 */ /* 0x000fe400078e0a9d */
[----:B------:R-:W-:Y:S01]  /*34b0*/  @!P1 IMAD.MOV R177, RZ, RZ, -R177 ;  /* 0x000000ffffb19224 */ /* 0x000fe200078e0ab1 */
[----:B------:R-:W-:Y:S02]  /*34c0*/  ISETP.GE.AND P1, PT, R41, RZ, PT ;  /* 0x000000ff2900720c */ /* 0x000fe40003f26270 */
[----:B------:R-:W-:Y:S01]  /*34d0*/  SEL R159, R168, R157, !P5 ;  /* 0x0000009da89f7207 */ /* 0x000fe20006800000 */
[----:B------:R-:W-:Y:S01]  /*34e0*/  IMAD R157, R156, UR8, RZ ;  /* 0x000000089c9d7c24 */ /* 0x000fe2000f8e02ff */
[----:B------:R-:W-:-:S04]  /*34f0*/  ISETP.GE.AND P2, PT, R45, RZ, PT ;  /* 0x000000ff2d00720c */ /* 0x000fc80003f46270 */
[C---:B------:R-:W-:Y:S02]  /*3500*/  IADD3 R156, P3, PT, R157.reuse, R198, RZ ;  /* 0x000000c69d9c7210 */ /* 0x040fe40007f7e0ff */
[----:B------:R-:W-:Y:S02]  /*3510*/  ISETP.GE.AND P6, PT, R44, RZ, PT ;  /* 0x000000ff2c00720c */ /* 0x000fe40003fc6270 */
[----:B------:R-:W-:Y:S01]  /*3520*/  LEA.HI.X.SX32 R157, R157, R199, 0x1, P3 ;  /* 0x000000c79d9d7211 */ /* 0x000fe200018f0eff */
[----:B------:R-:W-:Y:S01]  /*3530*/  @!P1 IMAD.MOV R179, RZ, RZ, -R179 ;  /* 0x000000ffffb39224 */ /* 0x000fe200078e0ab3 */
[----:B------:R-:W-:Y:S02]  /*3540*/  PLOP3.LUT P1, PT, PT, PT, UP1, 0x80, 0x8 ;  /* 0x000000000008781c */ /* 0x000fe40003f2f018 */
[----:B------:R-:W-:Y:S02]  /*3550*/  ISETP.GE.AND P3, PT, R59, RZ, PT ;  /* 0x000000ff3b00720c */ /* 0x000fe40003f66270 */
[----:B------:R-:W-:Y:S01]  /*3560*/  ISETP.LT.AND P1, PT, R13, UR29, P1 ;  /* 0x0000001d0d007c0c */ /* 0x000fe20008f21270 */
[----:B------:R-:W-:Y:S01]  /*3570*/  IMAD R159, R159, UR8, RZ ;  /* 0x000000089f9f7c24 */ /* 0x000fe2000f8e02ff */
[----:B------:R-:W-:Y:S01]  /*3580*/  PRMT R240, RZ, 0x7610, R240 ;  /* 0x00007610fff07816 */ /* 0x000fe200000000f0 */
[----:B------:R-:W-:Y:S01]  /*3590*/  @!P2 IMAD.MOV R183, RZ, RZ, -R183 ;  /* 0x000000ffffb7a224 */ /* 0x000fe200078e0ab7 */
[----:B------:R-:W-:Y:S01]  /*35a0*/  LOP3.LUT R125, R5, 0x6, RZ, 0xfc, !PT ;  /* 0x00000006057d7812 */ /* 0x000fe200078efcff */
[----:B------:R-:W-:Y:S01]  /*35b0*/  @!P6 IMAD.MOV R181, RZ, RZ, -R181 ;  /* 0x000000ffffb5e224 */ /* 0x000fe200078e0ab5 */
[----:B------:R-:W-:-:S02]  /*35c0*/  PLOP3.LUT P2, PT, PT, PT, UP1, 0x80, 0x8 ;  /* 0x000000000008781c */ /* 0x000fc40003f4f018 */
[----:B------:R-:W-:-:S03]  /*35d0*/  IADD3 R158, P6, PT, R159, R198, RZ ;  /* 0x000000c69f9e7210 */ /* 0x000fc60007fde0ff */
[----:B------:R-:W-:Y:S01]  /*35e0*/  @!P3 IMAD.MOV R174, RZ, RZ, -R174 ;  /* 0x000000ffffaeb224 */ /* 0x000fe200078e0aae */
[----:B------:R-:W-:Y:S01]  /*35f0*/  ISETP.GE.AND P3, PT, R49, RZ, PT ;  /* 0x000000ff3100720c */ /* 0x000fe20003f66270 */
[----:B------:R-:W4:Y:S01]  /*3600*/  @P1 LDG.E.U8 R240, desc[UR26][R154.64] ;  /* 0x0000001a9af01981 */ /* 0x000f22000c1e1100 */
[----:B------:R-:W-:Y:S02]  /*3610*/  ISETP.LT.AND P2, PT, R125, UR29, P2 ;  /* 0x0000001d7d007c0c */ /* 0x000fe40009741270 */
[----:B------:R-:W-:Y:S02]  /*3620*/  LEA.HI.X.SX32 R159, R159, R199, 0x1, P6 ;  /* 0x000000c79f9f7211 */ /* 0x000fe400030f0eff */
[----:B------:R-:W-:Y:S02]  /*3630*/  ISETP.GE.AND P1, PT, R52, RZ, PT ;  /* 0x000000ff3400720c */ /* 0x000fe40003f26270 */
[----:B------:R-:W-:Y:S01]  /*3640*/  ISETP.GE.AND P6, PT, R48, RZ, PT ;  /* 0x000000ff3000720c */ /* 0x000fe20003fc6270 */
[----:B------:R-:W-:Y:S01]  /*3650*/  IMAD.MOV.U32 R185, RZ, RZ, R163 ;  /* 0x000000ffffb97224 */ /* 0x000fe200078e00a3 */
[----:B------:R-:W-:Y:S01]  /*3660*/  SEL R163, R168, R174, !P5 ;  /* 0x000000aea8a37207 */ /* 0x000fe20006800000 */
[----:B------:R-:W-:Y:S01]  /*3670*/  IMAD.MOV.U32 R187, RZ, RZ, R162 ;  /* 0x000000ffffbb7224 */ /* 0x000fe200078e00a2 */
[----:B------:R-:W-:Y:S01]  /*3680*/  PRMT R238, RZ, 0x7610, R238 ;  /* 0x00007610ffee7816 */ /* 0x000fe200000000ee */
[----:B------:R-:W-:Y:S01]  /*3690*/  IMAD.MOV.U32 R189, RZ, RZ, R160 ;  /* 0x000000ffffbd7224 */ /* 0x000fe200078e00a0 */
[----:B------:R-:W-:Y:S01]  /*36a0*/  LOP3.LUT R160, R5, 0x16, RZ, 0xfc, !PT ;  /* 0x0000001605a07812 */ /* 0x000fe200078efcff */
[----:B------:R-:W-:Y:S01]  /*36b0*/  @!P3 IMAD.MOV R187, RZ, RZ, -R187 ;  /* 0x000000ffffbbb224 */ /* 0x000fe200078e0abb */
[----:B------:R-:W-:Y:S01]  /*36c0*/  PLOP3.LUT P3, PT, PT, PT, UP1, 0x80, 0x8 ;  /* 0x000000000008781c */ /* 0x000fe20003f6f018 */
[----:B------:R-:W-:Y:S01]  /*36d0*/  IMAD R163, R163, UR8, RZ ;  /* 0x00000008a3a37c24 */ /* 0x000fe2000f8e02ff */
[----:B------:R-:W4:Y:S01]  /*36e0*/  @P2 LDG.E.U8 R238, desc[UR26][R144.64] ;  /* 0x0000001a90ee2981 */ /* 0x000f22000c1e1100 */
[----:B------:R-:W-:Y:S01]  /*36f0*/  ISETP.GE.AND P2, PT, R53, RZ, PT ;  /* 0x000000ff3500720c */ /* 0x000fe20003f46270 */
[----:B------:R-:W-:Y:S01]  /*3700*/  @!P1 IMAD.MOV R189, RZ, RZ, -R189 ;  /* 0x000000ffffbd9224 */ /* 0x000fe200078e0abd */
[----:B------:R-:W-:Y:S01]  /*3710*/  ISETP.LT.AND P1, PT, R160, UR29, P3 ;  /* 0x0000001da0007c0c */ /* 0x000fe20009f21270 */
[----:B------:R-:W-:Y:S01]  /*3720*/  @!P6 IMAD.MOV R185, RZ, RZ, -R185 ;  /* 0x000000ffffb9e224 */ /* 0x000fe200078e0ab9 */
[----:B------:R-:W-:-:S02]  /*3730*/  IADD3 R162, P6, PT, R163, R198, RZ ;  /* 0x000000c6a3a27210 */ /* 0x000fc40007fde0ff */
[----:B------:R-:W-:Y:S02]  /*3740*/  ISETP.GE.AND P3, PT, R64, RZ, PT ;  /* 0x000000ff4000720c */ /* 0x000fe40003f66270 */
[----:B------:R-:W-:Y:S02]  /*3750*/  LEA.HI.X.SX32 R163, R163, R199, 0x1, P6 ;  /* 0x000000c7a3a37211 */ /* 0x000fe400030f0eff */
[----:B------:R-:W-:Y:S01]  /*3760*/  ISETP.GE.AND P6, PT, R56, RZ, PT ;  /* 0x000000ff3800720c */ /* 0x000fe20003fc6270 */
[----:B------:R-:W-:Y:S01]  /*3770*/  IMAD.MOV.U32 R191, RZ, RZ, R161 ;  /* 0x000000ffffbf7224 */ /* 0x000fe200078e00a1 */
[----:B------:R-:W-:-:S03]  /*3780*/  LOP3.LUT R161, R5, 0x26, RZ, 0xfc, !PT ;  /* 0x0000002605a17812 */ /* 0x000fc600078efcff */
[----:B------:R-:W-:Y:S01]  /*3790*/  @!P2 IMAD.MOV R191, RZ, RZ, -R191 ;  /* 0x000000ffffbfa224 */ /* 0x000fe200078e0abf */
[----:B------:R-:W-:Y:S01]  /*37a0*/  PLOP3.LUT P2, PT, PT, PT, UP1, 0x80, 0x8 ;  /* 0x000000000008781c */ /* 0x000fe20003f4f018 */
[----:B------:R-:W-:Y:S02]  /*37b0*/  IMAD.MOV.U32 R193, RZ, RZ, R164 ;  /* 0x000000ffffc17224 */ /* 0x000fe400078e00a4 */
[----:B------:R-:W-:Y:S01]  /*37c0*/  @!P3 IMAD.MOV R172, RZ, RZ, -R172 ;  /* 0x000000ffffacb224 */ /* 0x000fe200078e0aac */
[----:B------:R-:W-:Y:S02]  /*37d0*/  ISETP.GE.AND P3, PT, R57, RZ, PT ;  /* 0x000000ff3900720c */ /* 0x000fe40003f66270 */
[----:B------:R-:W-:Y:S01]  /*37e0*/  ISETP.LT.AND P2, PT, R161, UR29, P2 ;  /* 0x0000001da1007c0c */ /* 0x000fe20009741270 */
[----:B------:R-:W-:Y:S01]  /*37f0*/  @!P6 IMAD.MOV R193, RZ, RZ, -R193 ;  /* 0x000000ffffc1e224 */ /* 0x000fe200078e0ac1 */
[----:B------:R-:W-:Y:S02]  /*3800*/  SEL R172, R168, R172, !P5 ;  /* 0x000000aca8ac7207 */ /* 0x000fe40006800000 */
[----:B------:R-:W-:Y:S01]  /*3810*/  ISETP.GE.AND P6, PT, R61, RZ, PT ;  /* 0x000000ff3d00720c */ /* 0x000fe20003fc6270 */
[----:B------:R-:W-:Y:S01]  /*3820*/  IMAD.MOV.U32 R195, RZ, RZ, R167 ;  /* 0x000000ffffc37224 */ /* 0x000fe200078e00a7 */
[----:B------:R-:W-:Y:S01]  /*3830*/  PRMT R234, RZ, 0x7610, R234 ;  /* 0x00007610ffea7816 */ /* 0x000fe200000000ea */
[----:B------:R-:W-:-:S02]  /*3840*/  IMAD R167, R172, UR8, RZ ;  /* 0x00000008aca77c24 */ /* 0x000fc4000f8e02ff */
[----:B------:R-:W-:Y:S02]  /*3850*/  IMAD.MOV.U32 R197, RZ, RZ, R166 ;  /* 0x000000ffffc57224 */ /* 0x000fe400078e00a6 */
[----:B------:R-:W-:Y:S01]  /*3860*/  @!P3 IMAD.MOV R195, RZ, RZ, -R195 ;  /* 0x000000ffffc3b224 */ /* 0x000fe200078e0ac3 */
[C---:B------:R-:W-:Y:S01]  /*3870*/  IADD3 R166, P3, PT, R167.reuse, R198, RZ ;  /* 0x000000c6a7a67210 */ /* 0x040fe20007f7e0ff */
[----:B------:R-:W4:Y:S01]  /*3880*/  @P2 LDG.E.U8 R234, desc[UR26][R150.64] ;  /* 0x0000001a96ea2981 */ /* 0x000f22000c1e1100 */
[----:B------:R-:W-:Y:S02]  /*3890*/  ISETP.GE.AND P2, PT, R62, RZ, PT ;  /* 0x000000ff3e00720c */ /* 0x000fe40003f46270 */
[----:B------:R-:W-:Y:S01]  /*38a0*/  PRMT R236, RZ, 0x7610, R236 ;  /* 0x00007610ffec7816 */ /* 0x000fe200000000ec */
[----:B------:R-:W-:Y:S01]  /*38b0*/  @!P6 IMAD.MOV R197, RZ, RZ, -R197 ;  /* 0x000000ffffc5e224 */ /* 0x000fe200078e0ac5 */
[----:B------:R-:W-:Y:S02]  /*38c0*/  LEA.HI.X.SX32 R167, R167, R199, 0x1, P3 ;  /* 0x000000c7a7a77211 */ /* 0x000fe400018f0eff */
[----:B------:R-:W-:-:S02]  /*38d0*/  ISETP.GE.AND P3, PT, R65, RZ, PT ;  /* 0x000000ff4100720c */ /* 0x000fc40003f66270 */
[----:B------:R-:W-:Y:S01]  /*38e0*/  ISETP.GE.AND P6, PT, R66, RZ, PT ;  /* 0x000000ff4200720c */ /* 0x000fe20003fc6270 */
[----:B------:R-:W4:Y:S01]  /*38f0*/  @P1 LDG.E.U8 R236, desc[UR26][R146.64] ;  /* 0x0000001a92ec1981 */ /* 0x000f22000c1e1100 */
[----:B------:R-:W-:Y:S02]  /*3900*/  LOP3.LUT R164, R5, 0x36, RZ, 0xfc, !PT ;  /* 0x0000003605a47812 */ /* 0x000fe400078efcff */
[----:B------:R-:W-:Y:S01]  /*3910*/  PLOP3.LUT P1, PT, PT, PT, UP1, 0x80, 0x8 ;  /* 0x000000000008781c */ /* 0x000fe20003f2f018 */
[----:B------:R-:W-:Y:S01]  /*3920*/  @!P2 IMAD.MOV R169, RZ, RZ, -R169 ;  /* 0x000000ffffa9a224 */ /* 0x000fe200078e0aa9 */
[----:B------:R-:W-:Y:S02]  /*3930*/  SEL R173, R168, R173, !P5 ;  /* 0x000000ada8ad7207 */ /* 0x000fe40006800000 */
[----:B------:R-:W-:Y:S02]  /*3940*/  ISETP.LT.AND P1, PT, R164, UR29, P1 ;  /* 0x0000001da4007c0c */ /* 0x000fe40008f21270 */
[C---:B------:R-:W-:Y:S01]  /*3950*/  SEL R177, R168.reuse, R177, !P5 ;  /* 0x000000b1a8b17207 */ /* 0x040fe20006800000 */
[----:B------:R-:W-:Y:S01]  /*3960*/  @!P3 IMAD.MOV R170, RZ, RZ, -R170 ;  /* 0x000000ffffaab224 */ /* 0x000fe200078e0aaa */
[C---:B------:R-:W-:Y:S01]  /*3970*/  SEL R181, R168.reuse, R181, !P5 ;  /* 0x000000b5a8b57207 */ /* 0x040fe20006800000 */
[----:B------:R-:W-:Y:S01]  /*3980*/  @!P6 IMAD.MOV R171, RZ, RZ, -R171 ;  /* 0x000000ffffabe224 */ /* 0x000fe200078e0aab */
[----:B------:R-:W-:-:S02]  /*3990*/  SEL R175, R168, R175, !P5 ;  /* 0x000000afa8af7207 */ /* 0x000fc40006800000 */
[C---:B------:R-:W-:Y:S02]  /*39a0*/  SEL R185, R168.reuse, R185, !P5 ;  /* 0x000000b9a8b97207 */ /* 0x040fe40006800000 */
[C---:B------:R-:W-:Y:S02]  /*39b0*/  SEL R189, R168.reuse, R189, !P5 ;  /* 0x000000bda8bd7207 */ /* 0x040fe40006800000 */
[C---:B------:R-:W-:Y:S01]  /*39c0*/  SEL R174, R168.reuse, R169, !P5 ;  /* 0x000000a9a8ae7207 */ /* 0x040fe20006800000 */
[----:B------:R-:W-:Y:S01]  /*39d0*/  IMAD R169, R173, UR8, RZ ;  /* 0x00000008ada97c24 */ /* 0x000fe2000f8e02ff */
[C---:B------:R-:W-:Y:S01]  /*39e0*/  SEL R193, R168.reuse, R193, !P5 ;  /* 0x000000c1a8c17207 */ /* 0x040fe20006800000 */
[----:B------:R-:W-:Y:S01]  /*39f0*/  IMAD R173, R177, UR8, RZ ;  /* 0x00000008b1ad7c24 */ /* 0x000fe2000f8e02ff */
[----:B------:R-:W-:Y:S01]  /*3a00*/  PRMT R232, RZ, 0x7610, R232 ;  /* 0x00007610ffe87816 */ /* 0x000fe200000000e8 */
[----:B------:R-:W-:Y:S01]  /*3a10*/  IMAD R177, R181, UR8, RZ ;  /* 0x00000008b5b17c24 */ /* 0x000fe2000f8e02ff */
[C---:B------:R-:W-:Y:S01]  /*3a20*/  SEL R197, R168.reuse, R197, !P5 ;  /* 0x000000c5a8c57207 */ /* 0x040fe20006800000 */
[----:B------:R-:W-:Y:S01]  /*3a30*/  IMAD R181, R185, UR8, RZ ;  /* 0x00000008b9b57c24 */ /* 0x000fe2000f8e02ff */
[----:B------:R-:W-:-:S02]  /*3a40*/  SEL R170, R168, R170, !P5 ;  /* 0x000000aaa8aa7207 */ /* 0x000fc40006800000 */
[C---:B------:R-:W-:Y:S01]  /*3a50*/  SEL R211, R168.reuse, R171, !P5 ;  /* 0x000000aba8d37207 */ /* 0x040fe20006800000 */
[----:B------:R-:W-:Y:S01]  /*3a60*/  IMAD R171, R175, UR8, RZ ;  /* 0x00000008afab7c24 */ /* 0x000fe2000f8e02ff */
[C---:B------:R-:W-:Y:S01]  /*3a70*/  SEL R179, R168.reuse, R179, !P5 ;  /* 0x000000b3a8b37207 */ /* 0x040fe20006800000 */
[----:B------:R-:W-:Y:S01]  /*3a80*/  IMAD R185, R189, UR8, RZ ;  /* 0x00000008bdb97c24 */ /* 0x000fe2000f8e02ff */
[C---:B------:R-:W-:Y:S01]  /*3a90*/  SEL R183, R168.reuse, R183, !P5 ;  /* 0x000000b7a8b77207 */ /* 0x040fe20006800000 */
[----:B------:R-:W-:Y:S01]  /*3aa0*/  IMAD R189, R193, UR8, RZ ;  /* 0x00000008c1bd7c24 */ /* 0x000fe2000f8e02ff */
[C---:B------:R-:W-:Y:S01]  /*3ab0*/  SEL R187, R168.reuse, R187, !P5 ;  /* 0x000000bba8bb7207 */ /* 0x040fe20006800000 */
[----:B------:R-:W-:Y:S01]  /*3ac0*/  IMAD R193, R197, UR8, RZ ;  /* 0x00000008c5c17c24 */ /* 0x000fe2000f8e02ff */
[C---:B------:R-:W-:Y:S01]  /*3ad0*/  SEL R191, R168.reuse, R191, !P5 ;  /* 0x000000bfa8bf7207 */ /* 0x040fe20006800000 */
[----:B------:R-:W4:Y:S01]  /*3ae0*/  @P1 LDG.E.U8 R232, desc[UR26][R152.64] ;  /* 0x0000001a98e81981 */ /* 0x000f22000c1e1100 */
[----:B------:R-:W-:Y:S01]  /*3af0*/  SEL R172, R168, R195, !P5 ;  /* 0x000000c3a8ac7207 */ /* 0x000fe20006800000 */
[----:B------:R-:W-:Y:S01]  /*3b00*/  IMAD R197, R170, UR8, RZ ;  /* 0x00000008aac57c24 */ /* 0x000fe2000f8e02ff */
[-C--:B------:R-:W-:Y:S01]  /*3b10*/  IADD3 R168, P1, PT, R169, R198.reuse, RZ ;  /* 0x000000c6a9a87210 */ /* 0x080fe20007f3e0ff */
[----:B------:R-:W-:Y:S01]  /*3b20*/  IMAD R175, R179, UR8, RZ ;  /* 0x00000008b3af7c24 */ /* 0x000fe2000f8e02ff */
[----:B------:R-:W-:Y:S01]  /*3b30*/  IADD3 R170, P2, PT, R171, R198, RZ ;  /* 0x000000c6abaa7210 */ /* 0x000fe20007f5e0ff */
[----:B------:R-:W-:-:S02]  /*3b40*/  IMAD R179, R183, UR8, RZ ;  /* 0x00000008b7b37c24 */ /* 0x000fc4000f8e02ff */
[----:B------:R-:W-:Y:S01]  /*3b50*/  IMAD R183, R187, UR8, RZ ;  /* 0x00000008bbb77c24 */ /* 0x000fe2000f8e02ff */
[-C--:B------:R-:W-:Y:S01]  /*3b60*/  LEA.HI.X.SX32 R169, R169, R199.reuse, 0x1, P1 ;  /* 0x000000c7a9a97211 */ /* 0x080fe200008f0eff */
[----:B------:R-:W-:Y:S01]  /*3b70*/  IMAD R187, R191, UR8, RZ ;  /* 0x00000008bfbb7c24 */ /* 0x000fe2000f8e02ff */
[----:B------:R-:W-:Y:S01]  /*3b80*/  LEA.HI.X.SX32 R171, R171, R199, 0x1, P2 ;  /* 0x000000c7abab7211 */ /* 0x000fe200010f0eff */
[----:B------:R-:W-:Y:S01]  /*3b90*/  IMAD R195, R174, UR8, RZ ;  /* 0x00000008aec37c24 */ /* 0x000fe2000f8e02ff */
[-C--:B------:R-:W-:Y:S01]  /*3ba0*/  IADD3 R174, P2, PT, R175, R198.reuse, RZ ;  /* 0x000000c6afae7210 */ /* 0x080fe20007f5e0ff */
[----:B------:R-:W-:Y:S01]  /*3bb0*/  IMAD R191, R172, UR8, RZ ;  /* 0x00000008acbf7c24 */ /* 0x000fe2000f8e02ff */
[-C--:B------:R-:W-:Y:S02]  /*3bc0*/  IADD3 R172, P1, PT, R173, R198.reuse, RZ ;  /* 0x000000c6adac7210 */ /* 0x080fe40007f3e0ff */
[----:B------:R-:W-:Y:S01]  /*3bd0*/  IADD3 R176, P3, PT, R177, R198, RZ ;  /* 0x000000c6b1b07210 */ /* 0x000fe20007f7e0ff */
[----:B------:R-:W-:-:S04]  /*3be0*/  @!UP2 UIADD3 UR4, UPT, UPT, -UR6, 0x100000, URZ ;  /* 0x001000000604a890 */ /* 0x000fc8000fffe1ff */
[----:B------:R-:W-:Y:S02]  /*3bf0*/  @!UP2 USHF.L.U32 UR5, UR4, 0xb, URZ ;  /* 0x0000000b0405a899 */ /* 0x000fe400080006ff */
[----:B------:R-:W-:Y:S01]  /*3c00*/  @!UP2 USHF.L.U32 UR4, UR4, 0x1, URZ ;  /* 0x000000010404a899 */ /* 0x000fe200080006ff */
[-C--:B------:R-:W-:Y:S02]  /*3c10*/  LEA.HI.X.SX32 R173, R173, R199.reuse, 0x1, P1 ;  /* 0x000000c7adad7211 */ /* 0x080fe400008f0eff */
[-C--:B------:R-:W-:Y:S02]  /*3c20*/  LEA.HI.X.SX32 R175, R175, R199.reuse, 0x1, P2 ;  /* 0x000000c7afaf7211 */ /* 0x080fe400010f0eff */
[----:B------:R-:W-:Y:S02]  /*3c30*/  LEA.HI.X.SX32 R177, R177, R199, 0x1, P3 ;  /* 0x000000c7b1b17211 */ /* 0x000fe400018f0eff */
[-C--:B------:R-:W-:Y:S02]  /*3c40*/  IADD3 R178, P1, PT, R179, R198.reuse, RZ ;  /* 0x000000c6b3b27210 */ /* 0x080fe40007f3e0ff */
[----:B------:R-:W-:-:S02]  /*3c50*/  IADD3 R180, P2, PT, R181, R198, RZ ;  /* 0x000000c6b5b47210 */ /* 0x000fc40007f5e0ff */
[-C--:B------:R-:W-:Y:S01]  /*3c60*/  IADD3 R182, P3, PT, R183, R198.reuse, RZ ;  /* 0x000000c6b7b67210 */ /* 0x080fe20007f7e0ff */
[----:B------:R-:W-:Y:S01]  /*3c70*/  VOTEU.ALL UP1, P4 ;  /* 0x0000000000ff7886 */ /* 0x000fe20002020000 */
[-C--:B------:R-:W-:Y:S02]  /*3c80*/  LEA.HI.X.SX32 R179, R179, R199.reuse, 0x1, P1 ;  /* 0x000000c7b3b37211 */ /* 0x080fe400008f0eff */
[-C--:B------:R-:W-:Y:S02]  /*3c90*/  LEA.HI.X.SX32 R181, R181, R199.reuse, 0x1, P2 ;  /* 0x000000c7b5b57211 */ /* 0x080fe400010f0eff */
[----:B------:R-:W-:Y:S01]  /*3ca0*/  LEA.HI.X.SX32 R183, R183, R199, 0x1, P3 ;  /* 0x000000c7b7b77211 */ /* 0x000fe200018f0eff */
[----:B------:R-:W-:Y:S01]  /*3cb0*/  IMAD R211, R211, UR8, RZ ;  /* 0x00000008d3d37c24 */ /* 0x000fe2000f8e02ff */
[-C--:B------:R-:W-:Y:S01]  /*3cc0*/  IADD3 R184, P1, PT, R185, R198.reuse, RZ ;  /* 0x000000c6b9b87210 */ /* 0x080fe20007f3e0ff */
[----:B------:R0:W1:Y:S01]  /*3cd0*/  @!UP1 SYNCS.EXCH.64 URZ, [UR13+0x4008], UR4 ;  /* 0x004008040dff95b2 */ /* 0x0000620008000100 */
[----:B------:R-:W-:-:S02]  /*3ce0*/  IADD3 R186, P2, PT, R187, R198, RZ ;  /* 0x000000c6bbba7210 */ /* 0x000fc40007f5e0ff */
[-C--:B------:R-:W-:Y:S01]  /*3cf0*/  IADD3 R188, P3, PT, R189, R198.reuse, RZ ;  /* 0x000000c6bdbc7210 */ /* 0x080fe20007f7e0ff */
[----:B--2---:R2:W-:Y:S01]  /*3d00*/  STS.U8 [R6+UR13+0x800], R165 ;  /* 0x000800a506007988 */ /* 0x0045e2000800000d */
[-C--:B------:R-:W-:Y:S02]  /*3d10*/  LEA.HI.X.SX32 R185, R185, R199.reuse, 0x1, P1 ;  /* 0x000000c7b9b97211 */ /* 0x080fe400008f0eff */
[-C--:B------:R-:W-:Y:S02]  /*3d20*/  LEA.HI.X.SX32 R187, R187, R199.reuse, 0x1, P2 ;  /* 0x000000c7bbbb7211 */ /* 0x080fe400010f0eff */
[----:B------:R-:W-:Y:S02]  /*3d30*/  LEA.HI.X.SX32 R189, R189, R199, 0x1, P3 ;  /* 0x000000c7bdbd7211 */ /* 0x000fe400018f0eff */
[-C--:B------:R-:W-:Y:S02]  /*3d40*/  IADD3 R190, P1, PT, R191, R198.reuse, RZ ;  /* 0x000000c6bfbe7210 */ /* 0x080fe40007f3e0ff */
[----:B------:R-:W-:-:S02]  /*3d50*/  IADD3 R192, P2, PT, R193, R198, RZ ;  /* 0x000000c6c1c07210 */ /* 0x000fc40007f5e0ff */
[-C--:B------:R-:W-:Y:S02]  /*3d60*/  IADD3 R194, P3, PT, R195, R198.reuse, RZ ;  /* 0x000000c6c3c27210 */ /* 0x080fe40007f7e0ff */
[-C--:B------:R-:W-:Y:S02]  /*3d70*/  IADD3 R196, P5, PT, R197, R198.reuse, RZ ;  /* 0x000000c6c5c47210 */ /* 0x080fe40007fbe0ff */
[----:B------:R-:W-:Y:S02]  /*3d80*/  IADD3 R198, P6, PT, R211, R198, RZ ;  /* 0x000000c6d3c67210 */ /* 0x000fe40007fde0ff */
[----:B--2---:R-:W-:Y:S01]  /*3d90*/  LOP3.LUT R165, R6, 0x10, RZ, 0x3c, !PT ;  /* 0x0000001006a57812 */ /* 0x004fe200078e3cff */
[----:B---3--:R2:W-:Y:S01]  /*3da0*/  STS.U8 [R6+UR13], R209 ;  /* 0x000000d106007988 */ /* 0x0085e2000800000d */
[----:B------:R-:W-:Y:S02]  /*3db0*/  PRMT R231, RZ, 0x7610, R231 ;  /* 0x00007610ffe77816 */ /* 0x000fe400000000e7 */
[----:B------:R-:W-:Y:S01]  /*3dc0*/  PRMT R229, RZ, 0x7610, R229 ;  /* 0x00007610ffe57816 */ /* 0x000fe200000000e5 */
[----:B-----5:R3:W-:Y:S01]  /*3dd0*/  STS.U8 [R6+UR13+0x200], R207 ;  /* 0x000200cf06007988 */ /* 0x0207e2000800000d */
[----:B------:R-:W-:-:S02]  /*3de0*/  PRMT R227, RZ, 0x7610, R227 ;  /* 0x00007610ffe37816 */ /* 0x000fc400000000e3 */
[----:B------:R-:W-:Y:S01]  /*3df0*/  PRMT R225, RZ, 0x7610, R225 ;  /* 0x00007610ffe17816 */ /* 0x000fe200000000e1 */
[----:B------:R5:W-:Y:S01]  /*3e00*/  STS.U8 [R6+UR13+0x400], R205 ;  /* 0x000400cd06007988 */ /* 0x000be2000800000d */
[----:B------:R-:W-:Y:S02]  /*3e10*/  PRMT R223, RZ, 0x7610, R223 ;  /* 0x00007610ffdf7816 */ /* 0x000fe400000000df */
[----:B------:R-:W-:Y:S01]  /*3e20*/  PRMT R221, RZ, 0x7610, R221 ;  /* 0x00007610ffdd7816 */ /* 0x000fe200000000dd */
[----:B----4-:R4:W-:Y:S01]  /*3e30*/  STS.U8 [R6+UR13+0x600], R203 ;  /* 0x000600cb06007988 */ /* 0x0109e2000800000d */
[----:B------:R-:W-:Y:S02]  /*3e40*/  PRMT R219, RZ, 0x7610, R219 ;  /* 0x00007610ffdb7816 */ /* 0x000fe400000000db */
[-C--:B------:R-:W-:Y:S01]  /*3e50*/  LEA.HI.X.SX32 R191, R191, R199.reuse, 0x1, P1 ;  /* 0x000000c7bfbf7211 */ /* 0x080fe200008f0eff */
[----:B------:R0:W-:Y:S01]  /*3e60*/  STS.U8 [R6+UR13+0xa00], R210 ;  /* 0x000a00d206007988 */ /* 0x0001e2000800000d */
[----:B------:R-:W-:-:S02]  /*3e70*/  LEA.HI.X.SX32 R193, R193, R199, 0x1, P2 ;  /* 0x000000c7c1c17211 */ /* 0x000fc400010f0eff */
[-C--:B------:R-:W-:Y:S01]  /*3e80*/  LEA.HI.X.SX32 R195, R195, R199.reuse, 0x1, P3 ;  /* 0x000000c7c3c37211 */ /* 0x080fe200018f0eff */
[----:B------:R-:W-:Y:S01]  /*3e90*/  STS.U8 [R6+UR13+0xc00], R251 ;  /* 0x000c00fb06007988 */ /* 0x000fe2000800000d */
[----:B------:R-:W-:Y:S02]  /*3ea0*/  LEA.HI.X.SX32 R197, R197, R199, 0x1, P5 ;  /* 0x000000c7c5c57211 */ /* 0x000fe400028f0eff */
[----:B------:R-:W-:Y:S01]  /*3eb0*/  PRMT R230, RZ, 0x7610, R230 ;  /* 0x00007610ffe67816 */ /* 0x000fe200000000e6 */
[----:B------:R-:W-:Y:S01]  /*3ec0*/  STS.U8 [R6+UR13+0xe00], R249 ;  /* 0x000e00f906007988 */ /* 0x000fe2000800000d */
[----:B------:R-:W-:Y:S02]  /*3ed0*/  PRMT R228, RZ, 0x7610, R228 ;  /* 0x00007610ffe47816 */ /* 0x000fe400000000e4 */
[----:B------:R-:W-:Y:S01]  /*3ee0*/  PRMT R226, RZ, 0x7610, R226 ;  /* 0x00007610ffe27816 */ /* 0x000fe200000000e2 */
[----:B------:R0:W-:Y:S01]  /*3ef0*/  STS.U8 [R165+UR13+0x80], R208 ;  /* 0x000080d0a5007988 */ /* 0x0001e2000800000d */
[----:B------:R-:W-:-:S02]  /*3f00*/  PRMT R224, RZ, 0x7610, R224 ;  /* 0x00007610ffe07816 */ /* 0x000fc400000000e0 */
[----:B------:R-:W-:Y:S01]  /*3f10*/  PRMT R222, RZ, 0x7610, R222 ;  /* 0x00007610ffde7816 */ /* 0x000fe200000000de */
[----:B------:R0:W-:Y:S01]  /*3f20*/  STS.U8 [R165+UR13+0x280], R206 ;  /* 0x000280cea5007988 */ /* 0x0001e2000800000d */
[----:B------:R-:W-:Y:S02]  /*3f30*/  PRMT R220, RZ, 0x7610, R220 ;  /* 0x00007610ffdc7816 */ /* 0x000fe400000000dc */
[----:B------:R-:W-:Y:S01]  /*3f40*/  PRMT R218, RZ, 0x7610, R218 ;  /* 0x00007610ffda7816 */ /* 0x000fe200000000da */
[----:B------:R0:W-:Y:S01]  /*3f50*/  STS.U8 [R165+UR13+0x480], R204 ;  /* 0x000480cca5007988 */ /* 0x0001e2000800000d */
[----:B------:R-:W-:Y:S02]  /*3f60*/  PRMT R216, RZ, 0x7610, R216 ;  /* 0x00007610ffd87816 */ /* 0x000fe400000000d8 */
[----:B------:R-:W-:Y:S01]  /*3f70*/  LEA.HI.X.SX32 R199, R211, R199, 0x1, P6 ;  /* 0x000000c7d3c77211 */ /* 0x000fe200030f0eff */
[----:B------:R0:W-:Y:S01]  /*3f80*/  STS.U8 [R165+UR13+0x680], R246 ;  /* 0x000680f6a5007988 */ /* 0x0001e2000800000d */
[----:B------:R-:W-:-:S02]  /*3f90*/  PRMT R217, RZ, 0x7610, R217 ;  /* 0x00007610ffd97816 */ /* 0x000fc400000000d9 */
[----:B------:R-:W-:Y:S01]  /*3fa0*/  PRMT R215, RZ, 0x7610, R215 ;  /* 0x00007610ffd77816 */ /* 0x000fe200000000d7 */
[----:B------:R0:W-:Y:S01]  /*3fb0*/  STS.U8 [R165+UR13+0xa80], R252 ;  /* 0x000a80fca5007988 */ /* 0x0001e2000800000d */
[----:B------:R-:W-:Y:S02]  /*3fc0*/  PRMT R213, RZ, 0x7610, R213 ;  /* 0x00007610ffd57816 */ /* 0x000fe400000000d5 */
[----:B------:R-:W-:Y:S01]  /*3fd0*/  PRMT R211, RZ, 0x7610, R211 ;  /* 0x00007610ffd37816 */ /* 0x000fe200000000d3 */
[----:B------:R-:W4:Y:S01]  /*3fe0*/  @P0 LDG.E.U8 R231, desc[UR26][R68.64] ;  /* 0x0000001a44e70981 */ /* 0x000f22000c1e1100 */
[----:B--2---:R-:W-:Y:S02]  /*3ff0*/  PRMT R209, RZ, 0x7610, R209 ;  /* 0x00007610ffd17816 */ /* 0x004fe400000000d1 */
[----:B---3--:R-:W-:Y:S01]  /*4000*/  PRMT R207, RZ, 0x7610, R207 ;  /* 0x00007610ffcf7816 */ /* 0x008fe200000000cf */
[----:B------:R-:W2:Y:S01]  /*4010*/  @P0 LDG.E.U8 R229, desc[UR26][R76.64] ;  /* 0x0000001a4ce50981 */ /* 0x000ea2000c1e1100 */
[----:B-----5:R-:W-:-:S02]  /*4020*/  PRMT R205, RZ, 0x7610, R205 ;  /* 0x00007610ffcd7816 */ /* 0x020fc400000000cd */
[----:B----4-:R-:W-:Y:S01]  /*4030*/  PRMT R203, RZ, 0x7610, R203 ;  /* 0x00007610ffcb7816 */ /* 0x010fe200000000cb */
[----:B------:R-:W3:Y:S01]  /*4040*/  @P0 LDG.E.U8 R227, desc[UR26][R84.64] ;  /* 0x0000001a54e30981 */ /* 0x000ee2000c1e1100 */
[----:B------:R-:W-:Y:S02]  /*4050*/  PRMT R214, RZ, 0x7610, R214 ;  /* 0x00007610ffd67816 */ /* 0x000fe400000000d6 */
[----:B------:R-:W-:Y:S01]  /*4060*/  PRMT R212, RZ, 0x7610, R212 ;  /* 0x00007610ffd47816 */ /* 0x000fe200000000d4 */
[----:B------:R-:W4:Y:S01]  /*4070*/  @P0 LDG.E.U8 R225, desc[UR26][R92.64] ;  /* 0x0000001a5ce10981 */ /* 0x000f22000c1e1100 */
[----:B0-----:R-:W-:Y:S02]  /*4080*/  PRMT R210, RZ, 0x7610, R210 ;  /* 0x00007610ffd27816 */ /* 0x001fe400000000d2 */
[----:B------:R-:W-:Y:S01]  /*4090*/  PRMT R208, RZ, 0x7610, R208 ;  /* 0x00007610ffd07816 */ /* 0x000fe200000000d0 */
[----:B------:R-:W5:Y:S01]  /*40a0*/  @P0 LDG.E.U8 R223, desc[UR26][R100.64] ;  /* 0x0000001a64df0981 */ /* 0x000f62000c1e1100 */
[----:B------:R-:W-:-:S02]  /*40b0*/  PRMT R206, RZ, 0x7610, R206 ;  /* 0x00007610ffce7816 */ /* 0x000fc400000000ce */
[----:B------:R-:W-:Y:S01]  /*40c0*/  PRMT R204, RZ, 0x7610, R204 ;  /* 0x00007610ffcc7816 */ /* 0x000fe200000000cc */
[----:B------:R-:W5:Y:S01]  /*40d0*/  @P0 LDG.E.U8 R221, desc[UR26][R106.64] ;  /* 0x0000001a6add0981 */ /* 0x000f62000c1e1100 */
[----:B------:R-:W-:Y:S02]  /*40e0*/  PRMT R246, RZ, 0x7610, R246 ;  /* 0x00007610fff67816 */ /* 0x000fe400000000f6 */
[----:B------:R-:W-:Y:S01]  /*40f0*/  PRMT R252, RZ, 0x7610, R252 ;  /* 0x00007610fffc7816 */ /* 0x000fe200000000fc */
[----:B------:R-:W5:Y:S04]  /*4100*/  @P0 LDG.E.U8 R219, desc[UR26][R118.64] ;  /* 0x0000001a76db0981 */ /* 0x000f68000c1e1100 */
        /* <DEDUP_REMOVED lines=24> */
[----:B------:R0:W-:Y:S04]  /*4290*/  STS.U8 [R165+UR13+0x880], R200 ;  /* 0x000880c8a5007988 */ /* 0x0001e8000800000d */
[----:B------:R-:W-:Y:S01]  /*42a0*/  STS.U8 [R165+UR13+0xc80], R250 ;  /* 0x000c80faa5007988 */ /* 0x000fe2000800000d */
[----:B0-----:R-:W-:-:S03]  /*42b0*/  LOP3.LUT R200, R6, 0x20, RZ, 0x3c, !PT ;  /* 0x0000002006c87812 */ /* 0x001fc600078e3cff */
[----:B------:R-:W-:Y:S04]  /*42c0*/  STS.U8 [R165+UR13+0xe80], R248 ;  /* 0x000e80f8a5007988 */ /* 0x000fe8000800000d */
[----:B------:R0:W-:Y:S04]  /*42d0*/  STS.U8 [R200+UR13+0x100], R201 ;  /* 0x000100c9c8007988 */ /* 0x0001e8000800000d */
[----:B------:R1:W-:Y:S01]  /*42e0*/  STS.U8 [R200+UR13+0x300], R235 ;  /* 0x000300ebc8007988 */ /* 0x0003e2000800000d */
[----:B0-----:R-:W-:-:S03]  /*42f0*/  LOP3.LUT R201, R6, 0x30, RZ, 0x3c, !PT ;  /* 0x0000003006c97812 */ /* 0x001fc600078e3cff */
[----:B------:R0:W-:Y:S04]  /*4300*/  STS.U8 [R200+UR13+0x500], R237 ;  /* 0x000500edc8007988 */ /* 0x0001e8000800000d */
        /* <DEDUP_REMOVED lines=13> */
[----:B------:R0:W-:Y:S01]  /*43e0*/  STS.U8 [R6+UR13+0x1000], R233 ;  /* 0x001000e906007988 */ /* 0x0001e2000800000d */
[----:B------:R-:W-:-:S04]  /*43f0*/  UISETP.NE.U32.AND UP1, UPT, UR7, URZ, UPT ;  /* 0x000000ff0700728c */ /* 0x000fc8000bf25070 */
[----:B------:R-:W-:Y:S02]  /*4400*/  UISETP.LT.OR UP2, UPT, UR31, 0x40, UP1 ;  /* 0x000000401f00788c */ /* 0x000fe40008f41670 */
[----:B------:R-:W-:Y:S01]  /*4410*/  UISETP.GE.AND UP3, UPT, UR31, 0x80, UPT ;  /* 0x000000801f00788c */ /* 0x000fe2000bf66270 */
[----:B------:R0:W-:Y:S04]  /*4420*/  STS.U8 [R6+UR13+0x1200], R231 ;  /* 0x001200e706007988 */ /* 0x0001e8000800000d */
[----:B--2---:R0:W-:Y:S04]  /*4430*/  STS.U8 [R6+UR13+0x1400], R229 ;  /* 0x001400e506007988 */ /* 0x0041e8000800000d */
[----:B---3--:R0:W-:Y:S04]  /*4440*/  STS.U8 [R6+UR13+0x1600], R227 ;  /* 0x001600e306007988 */ /* 0x0081e8000800000d */
[----:B----4-:R0:W-:Y:S04]  /*4450*/  STS.U8 [R6+UR13+0x1800], R225 ;  /* 0x001800e106007988 */ /* 0x0101e8000800000d */
[----:B-----5:R0:W-:Y:S04]  /*4460*/  STS.U8 [R6+UR13+0x1a00], R223 ;  /* 0x001a00df06007988 */ /* 0x0201e8000800000d */
        /* <DEDUP_REMOVED lines=26> */
[----:B-1----:R1:W-:Y:S06]  /*4610*/  MEMBAR.ALL.CTA ;  /* 0x0000000000007992 */ /* 0x0023ec0000008000 */
[----:B-1----:R-:W1:Y:S02]  /*4620*/  FENCE.VIEW.ASYNC.S ;  /* 0x00000000000073c6 */ /* 0x002e640000000000 */
[----:B-1----:R-:W-:Y:S06]  /*4630*/  BAR.SYNC.DEFER_BLOCKING 0x0 ;  /* 0x0000000000007b1d */ /* 0x002fec0000010000 */
[----:B------:R-:W-:Y:S05]  /*4640*/  BRA.U UP2, `(.L_x_6) ;  /* 0x0000000102687547 */ /* 0x000fea000b800000 */
[----:B------:R-:W-:Y:S02]  /*4650*/  UIADD3 UR4, UPT, UPT, UR13, 0x1000, URZ ;  /* 0x000010000d047890 */ /* 0x000fe4000fffe0ff */
[----:B------:R-:W-:Y:S02]  /*4660*/  USHF.R.U32.HI UR6, URZ, 0x4, UR13 ;  /* 0x00000004ff067899 */ /* 0x000fe4000801160d */
[----:B------:R-:W-:Y:S02]  /*4670*/  USHF.R.U32.HI UR4, URZ, 0x4, UR4 ;  /* 0x00000004ff047899 */ /* 0x000fe40008011604 */
[----:B------:R-:W-:Y:S02]  /*4680*/  USGXT.U32 UR6, UR6, 0xe ;  /* 0x0000000e0606789a */ /* 0x000fe40008000000 */
[----:B------:R-:W-:Y:S01]  /*4690*/  USGXT.U32 UR8, UR4, 0xe ;  /* 0x0000000e0408789a */ /* 0x000fe20008000000 */
[----:B------:R-:W-:Y:S01]  /*46a0*/  UMOV UR10, 0xffffff80 ;  /* 0xffffff80000a7882 */ /* 0x000fe20000000000 */
[----:B------:R-:W-:Y:S01]  /*46b0*/  UMOV UR11, 0x7fffbfdf ;  /* 0x7fffbfdf000b7882 */ /* 0x000fe20000000000 */
[----:B------:R-:W-:Y:S01]  /*46c0*/  UMOV UR16, 0xfffffffe ;  /* 0xfffffffe00107882 */ /* 0x000fe20000000000 */
[----:B------:R-:W-:Y:S01]  /*46d0*/  UMOV UR17, 0x7fffbfdf ;  /* 0x7fffbfdf00117882 */ /* 0x000fe20000000000 */
[----:B------:R-:W-:Y:S01]  /*46e0*/  UMOV UR7, URZ ;  /* 0x000000ff00077c82 */ /* 0x000fe20008000000 */
[----:B------:R-:W-:Y:S01]  /*46f0*/  UMOV UR9, URZ ;  /* 0x000000ff00097c82 */ /* 0x000fe20008000000 */
[----:B------:R-:W-:-:S02]  /*4700*/  UIADD3.64 UR10, UPT, UPT, UR6, -UR10, URZ ;  /* 0x8000000a060a7297 */ /* 0x000fc4000fffe0ff */
[----:B------:R-:W-:Y:S01]  /*4710*/  UIADD3.64 UR16, UPT, UPT, UR8, -UR16, URZ ;  /* 0x8000001008107297 */ /* 0x000fe2000fffe0ff */
[----:B------:R-:W-:Y:S01]  /*4720*/  UMOV UR18, 0x0 ;  /* 0x0000000000127882 */ /* 0x000fe20000000000 */
[----:B------:R-:W-:Y:S01]  /*4730*/  UMOV UR19, 0x4108490 ;  /* 0x0410849000137882 */ /* 0x000fe20000000000 */
[----:B------:R-:W-:Y:S01]  /*4740*/  UMOV UR4, UR15 ;  /* 0x0000000f00047c82 */ /* 0x000fe20008000000 */
[----:B------:R-:W-:Y:S01]  /*4750*/  UMOV UR5, URZ ;  /* 0x000000ff00057c82 */ /* 0x000fe20008000000 */
[----:B------:R-:W-:Y:S01]  /*4760*/  UMOV UR7, 0x80004020 ;  /* 0x8000402000077882 */ /* 0x000fe20000000000 */
[----:B------:R-:W-:Y:S01]  /*4770*/  UMOV UR9, 0x80004020 ;  /* 0x8000402000097882 */ /* 0x000fe20000000000 */
[----:B------:R-:W-:Y:S01]  /*4780*/  UMOV UR20, 0x0 ;  /* 0x0000000000147882 */ /* 0x000fe20000000000 */
[----:B------:R-:W-:Y:S01]  /*4790*/  UMOV UR21, 0x4108490 ;  /* 0x0410849000157882 */ /* 0x000fe20000000000 */
[----:B------:R-:W-:Y:S01]  /*47a0*/  UMOV UR4, UR4 ;  /* 0x0000000400047c82 */ /* 0x000fe20008000000 */
[----:B------:R1:W-:Y:S01]  /*47b0*/  UTCQMMA gdesc[UR6], gdesc[UR8], tmem[UR12], tmem[UR18], idesc[UR19], !UPT ;  /* 0x00ff1208060075ea */ /* 0x0003e2000f80030c */
[----:B------:R1:W-:Y:S01]  /*47c0*/  UTCQMMA gdesc[UR10], gdesc[UR16], tmem[UR12], tmem[UR20], idesc[UR21], UPT ;  /* 0x00ff14100a0075ea */ /* 0x0003e2000b80030c */
[----:B------:R1:W-:Y:S01]  /*47d0*/  UTCBAR [UR4], URZ ;  /* 0x000000ff040073e9 */ /* 0x0003e200080000ff */
[----:B------:R-:W-:Y:S01]  /*47e0*/  NOP ;  /* 0x0000000000007918 */ /* 0x000fe20000000000 */
.L_x_6:
[----:B-1----:R-:W-:Y:S01]  /*47f0*/  UMOV UR4, URZ ;  /* 0x000000ff00047c82 */ /* 0x002fe20008000000 */
[----:B------:R-:W-:Y:S05]  /*4800*/  BRA.U !UP3, `(.L_x_7) ;  /* 0x000000190bdc7547 */ /* 0x000fea000b800000 */
[----:B------:R-:W-:Y:S01]  /*4810*/  USHF.R.S32.HI UR4, URZ, 0x1f, UR31 ;  /* 0x0000001fff047899 */ /* 0x000fe2000801141f */
[----:B0-----:R-:W-:Y:S01]  /*4820*/  IMAD.SHL.U32 R203, R126, 0x40, RZ ;  /* 0x000000407ecb7824 */ /* 0x001fe200078e00ff */
[----:B------:R-:W-:Y:S01]  /*4830*/  UIADD3 UR5, UPT, UPT, UR13, 0x2000, URZ ;  /* 0x000020000d057890 */ /* 0x000fe2000fffe0ff */
[----:B------:R-:W-:Y:S01]  /*4840*/  IMAD.SHL.U32 R205, R127, 0x40, RZ ;  /* 0x000000407fcd7824 */ /* 0x000fe200078e00ff */
[----:B------:R-:W-:Y:S01]  /*4850*/  ULEA.HI UR4, UR4, UR31, URZ, 0x6 ;  /* 0x0000001f04047291 */ /* 0x000fe2000f8f30ff */
[----:B------:R-:W-:Y:S01]  /*4860*/  IMAD.MOV.U32 R126, RZ, RZ, RZ ;  /* 0x000000ffff7e7224 */ /* 0x000fe200078e00ff */
[----:B------:R-:W-:Y:S01]  /*4870*/  UIADD3 UR6, UPT, UPT, UR13, 0x3000, URZ ;  /* 0x000030000d067890 */ /* 0x000fe2000fffe0ff */
[----:B------:R-:W-:Y:S01]  /*4880*/  SHF.R.S32.HI R202, RZ, 0x1f, R203 ;  /* 0x0000001fffca7819 */ /* 0x000fe200000114cb */
[----:B------:R-:W-:Y:S01]  /*4890*/  USHF.R.S32.HI UR4, URZ, 0x6, UR4 ;  /* 0x00000006ff047899 */ /* 0x000fe20008011404 */
[----:B------:R-:W-:Y:S01]  /*48a0*/  SHF.R.S32.HI R204, RZ, 0x1f, R205 ;  /* 0x0000001fffcc7819 */ /* 0x000fe200000114cd */
[----:B------:R-:W-:-:S02]  /*48b0*/  USHF.R.U32.HI UR5, URZ, 0x4, UR5 ;  /* 0x00000004ff057899 */ /* 0x000fc40008011605 */
[----:B------:R-:W-:Y:S02]  /*48c0*/  USHF.R.U32.HI UR8, URZ, 0x4, UR6 ;  /* 0x00000004ff087899 */ /* 0x000fe40008011606 */
[----:B------:R-:W-:Y:S02]  /*48d0*/  UISETP.LT.AND UP2, UPT, UR4, 0x2, UPT ;  /* 0x000000020400788c */ /* 0x000fe4000bf41270 */
[----:B------:R-:W-:Y:S02]  /*48e0*/  USGXT.U32 UR6, UR5, 0xe ;  /* 0x0000000e0506789a */ /* 0x000fe40008000000 */
[----:B------:R-:W-:Y:S02]  /*48f0*/  USGXT.U32 UR8, UR8, 0xe ;  /* 0x0000000e0808789a */ /* 0x000fe40008000000 */
[----:B------:R-:W-:Y:S01]  /*4900*/  USEL UR4, UR4, 0x2, !UP2 ;  /* 0x0000000204047887 */ /* 0x000fe2000d000000 */
[----:B------:R-:W-:Y:S01]  /*4910*/  UMOV UR16, 0xffffff80 ;  /* 0xffffff8000107882 */ /* 0x000fe20000000000 */
[----:B------:R-:W-:Y:S01]  /*4920*/  UMOV UR17, 0x7fffbfdf ;  /* 0x7fffbfdf00117882 */ /* 0x000fe20000000000 */
[----:B------:R-:W-:Y:S01]  /*4930*/  UMOV UR18, 0xfffffffe ;  /* 0xfffffffe00127882 */ /* 0x000fe20000000000 */
[----:B------:R-:W-:Y:S01]  /*4940*/  UMOV UR19, 0x7fffbfdf ;  /* 0x7fffbfdf00137882 */ /* 0x000fe20000000000 */
[----:B------:R-:W-:Y:S01]  /*4950*/  UMOV UR7, URZ ;  /* 0x000000ff00077c82 */ /* 0x000fe20008000000 */
[----:B------:R-:W-:Y:S01]  /*4960*/  UMOV UR9, URZ ;  /* 0x000000ff00097c82 */ /* 0x000fe20008000000 */
[----:B------:R-:W-:-:S02]  /*4970*/  UIADD3 UR29, UPT, UPT, UR29, -0x40, URZ ;  /* 0xffffffc01d1d7890 */ /* 0x000fc4000fffe0ff */
[----:B------:R-:W-:Y:S02]  /*4980*/  UIADD3.64 UR16, UPT, UPT, UR6, -UR16, URZ ;  /* 0x8000001006107297 */ /* 0x000fe4000fffe0ff */
[----:B------:R-:W-:Y:S02]  /*4990*/  UIADD3.64 UR18, UPT, UPT, UR8, -UR18, URZ ;  /* 0x8000001208127297 */ /* 0x000fe4000fffe0ff */
[----:B------:R-:W-:Y:S01]  /*49a0*/  UIADD3 UR28, UPT, UPT, UR4, -0x1, URZ ;  /* 0xffffffff041c7890 */ /* 0x000fe2000fffe0ff */
[----:B------:R-:W-:Y:S01]  /*49b0*/  UMOV UR30, 0x1 ;  /* 0x00000001001e7882 */ /* 0x000fe20000000000 */
[----:B------:R-:W-:-:S10]  /*49c0*/  UMOV UR5, URZ ;  /* 0x000000ff00057c82 */ /* 0x000fd40008000000 */
.L_x_10:
[C---:B------:R-:W-:Y:S01]  /*49d0*/  IADD3 R118, P2, PT, R205.reuse, R118, RZ ;  /* 0x00000076cd767210 */ /* 0x040fe20007f5e0ff */
[----:B------:R-:W-:Y:S01]  /*49e0*/  IMAD.U32 R126, R126, -0x80000000, RZ ;  /* 0x800000007e7e7824 */ /* 0x000fe200078e00ff */
[C---:B------:R-:W-:Y:S02]  /*49f0*/  IADD3 R166, P1, PT, R205.reuse, R166, RZ ;  /* 0x000000a6cda67210 */ /* 0x040fe40007f3e0ff */
[C---:B------:R-:W-:Y:S01]  /*4a00*/  IADD3 R198, P6, PT, R205.reuse, R198, RZ ;  /* 0x000000c6cdc67210 */ /* 0x040fe20007fde0ff */
[C---:B------:R-:W-:Y:S01]  /*4a10*/  IMAD.X R119, R204.reuse, 0x1, R119, P2 ;  /* 0x00000001cc777824 */ /* 0x040fe200010e0677 */
        /* <DEDUP_REMOVED lines=22> */
[----:B------:R-:W-:Y:S01]  /*4b80*/  IADD3 R100, P5, PT, R205, R100, RZ ;  /* 0x00000064cd647210 */ /* 0x000fe20007fbe0ff */
[C---:B------:R-:W-:Y:S01]  /*4b90*/  IMAD.X R69, R204.reuse, 0x1, R69, P2 ;  /* 0x00000001cc457824 */ /* 0x040fe200010e0645 */
[----:B------:R-:W-:Y:S01]  /*4ba0*/  IADD3 R132, P2, PT, R203, R132, RZ ;  /* 0x00000084cb847210 */ /* 0x000fe20007f5e0ff */
[C---:B------:R-:W-:Y:S01]  /*4bb0*/  IMAD.X R159, R204.reuse, 0x1, R159, P3 ;  /* 0x00000001cc9f7824 */ /* 0x040fe200018e069f */
[C---:B------:R-:W-:Y:S01]  /*4bc0*/  IADD3 R156, P1, PT, R205.reuse, R156, RZ ;  /* 0x0000009ccd9c7210 */ /* 0x040fe20007f3e0ff */
[----:B------:R-:W-:Y:S01]  /*4bd0*/  IMAD.X R101, R204, 0x1, R101, P5 ;  /* 0x00000001cc657824 */ /* 0x000fe200028e0665 */
[----:B------:R-:W-:Y:S01]  /*4be0*/  IADD3 R186, P6, PT, R205, R186, RZ ;  /* 0x000000bacdba7210 */ /* 0x000fe20007fde0ff */
[----:B------:R-:W-:Y:S01]  /*4bf0*/  IMAD.X R133, R202, 0x1, R133, P2 ;  /* 0x00000001ca857824 */ /* 0x000fe200010e0685 */
        /* <DEDUP_REMOVED lines=10> */
[C---:B------:R-:W-:Y:S01]  /*4ca0*/  IADD3 R178, P1, PT, R205.reuse, R178, RZ ;  /* 0x000000b2cdb27210 */ /* 0x040fe20007f3e0ff */
[----:B------:R-:W-:Y:S01]  /*4cb0*/  IMAD.X R121, R202, 0x1, R121, P2 ;  /* 0x00000001ca797824 */ /* 0x000fe200010e0679 */
        /* <DEDUP_REMOVED lines=14> */
[----:B0-----:R-:W0:Y:S01]  /*4da0*/  SYNCS.PHASECHK.TRANS64.TRYWAIT P2, [UR15], R126 ;  /* 0x0000007eff0075a7 */ /* 0x001e22000804110f */
        /* <DEDUP_REMOVED lines=10> */
[C---:B------:R-:W-:Y:S01]  /*4e50*/  IADD3 R98, P3, PT, R203.reuse, R98, RZ ;  /* 0x00000062cb627210 */ /* 0x040fe20007f7e0ff */
[C---:B------:R-:W-:Y:S01]  /*4e60*/  IMAD.X R131, R204.reuse, 0x1, R131, P6 ;  /* 0x00000001cc837824 */ /* 0x040fe200030e0683 */
        /* <DEDUP_REMOVED lines=54> */
[----:B------:R-:W-:Y:S01]  /*51d0*/  ISETP.GE.AND P6, PT, R5, UR29, PT ;  /* 0x0000001d05007c0c */ /* 0x000fe2000bfc6270 */
[----:B------:R-:W-:Y:S01]  /*51e0*/  IMAD.X R71, R202, 0x1, R71, P5 ;  /* 0x00000001ca477824 */ /* 0x000fe200028e0647 */
[----:B------:R-:W-:Y:S01]  /*51f0*/  ISETP.GE.AND P0, PT, R10, UR29, PT ;  /* 0x0000001d0a007c0c */ /* 0x000fe2000bf06270 */
[----:B------:R-:W-:Y:S01]  /*5200*/  IMAD.X R17, R202, 0x1, R17, P1 ;  /* 0x00000001ca117824 */ /* 0x000fe200008e0611 */
[----:B------:R-:W-:Y:S01]  /*5210*/  PRMT R245, RZ, 0x7610, R245 ;  /* 0x00007610fff57816 */ /* 0x000fe200000000f5 */
[----:B0-----:R-:W-:Y:S10]  /*5220*/  @!P2 BRA `(.L_x_8) ;  /* 0x0000002400f8a947 */ /* 0x001ff40003800000 */
.L_x_16:
[----:B------:R-:W-:Y:S01]  /*5230*/  @!P6 IMAD.MOV.U32 R126, RZ, RZ, R14 ;  /* 0x000000ffff7ee224 */ /* 0x000fe200078e000e */
[----:B------:R-:W-:Y:S01]  /*5240*/  ISETP.GE.AND P1, PT, R12, UR29, PT ;  /* 0x0000001d0c007c0c */ /* 0x000fe2000bf26270 */
[----:B------:R-:W-:Y:S01]  /*5250*/  @!P6 IMAD.MOV.U32 R127, RZ, RZ, R17 ;  /* 0x000000ffff7fe224 */ /* 0x000fe200078e0011 */
[----:B------:R-:W-:-:S04]  /*5260*/  PRMT R231, RZ, 0x7610, R231 ;  /* 0x00007610ffe77816 */ /* 0x000fc800000000e7 */
[----:B------:R0:W2:Y:S01]  /*5270*/  @!P6 LDG.E.U8 R245, desc[UR26][R126.64] ;  /* 0x0000001a7ef5e981 */ /* 0x0000a2000c1e1100 */
[----:B------:R-:W-:Y:S01]  /*5280*/  PRMT R233, RZ, 0x7610, R233 ;  /* 0x00007610ffe97816 */ /* 0x000fe200000000e9 */
[----:B0-----:R-:W-:Y:S02]  /*5290*/  @!P0 IMAD.MOV.U32 R126, RZ, RZ, R16 ;  /* 0x000000ffff7e8224 */ /* 0x001fe400078e0010 */
[----:B------:R-:W-:-:S05]  /*52a0*/  @!P0 IMAD.MOV.U32 R127, RZ, RZ, R19 ;  /* 0x000000ffff7f8224 */ /* 0x000fca00078e0013 */
[----:B------:R0:W3:Y:S01]  /*52b0*/  @!P0 LDG.E.U8 R231, desc[UR26][R126.64] ;  /* 0x0000001a7ee78981 */ /* 0x0000e2000c1e1100 */
[----:B------:R-:W-:Y:S02]  /*52c0*/  ISETP.GE.AND P0, PT, R20, UR29, PT ;  /* 0x0000001d14007c0c */ /* 0x000fe4000bf06270 */
[----:B------:R-:W-:Y:S02]  /*52d0*/  PRMT R235, RZ, 0x7610, R235 ;  /* 0x00007610ffeb7816 */ /* 0x000fe400000000eb */
[----:B------:R-:W-:Y:S01]  /*52e0*/  ISETP.GE.AND P2, PT, R22, UR29, PT ;  /* 0x0000001d16007c0c */ /* 0x000fe2000bf46270 */
[----:B0-----:R-:W-:Y:S02]  /*52f0*/  @!P1 IMAD.MOV.U32 R126, RZ, RZ, R18 ;  /* 0x000000ffff7e9224 */ /* 0x001fe400078e0012 */
[----:B------:R-:W-:-:S06]  /*5300*/  @!P1 IMAD.MOV.U32 R127, RZ, RZ, R21 ;  /* 0x000000ffff7f9224 */ /* 0x000fcc00078e0015 */
[----:B------:R-:W4:Y:S04]  /*5310*/  @!P0 LDG.E.U8 R235, desc[UR26][R24.64] ;  /* 0x0000001a18eb8981 */ /* 0x000f28000c1e1100 */
[----:B------:R0:W5:Y:S01]  /*5320*/  @!P1 LDG.E.U8 R233, desc[UR26][R126.64] ;  /* 0x0000001a7ee99981 */ /* 0x000162000c1e1100 */
[----:B------:R-:W-:Y:S02]  /*5330*/  ISETP.GE.AND P1, PT, R23, UR29, PT ;  /* 0x0000001d17007c0c */ /* 0x000fe4000bf26270 */
[----:B------:R-:W-:Y:S02]  /*5340*/  ISETP.GE.AND P0, PT, R35, UR29, PT ;  /* 0x0000001d23007c0c */ /* 0x000fe4000bf06270 */
[----:B------:R-:W-:Y:S02]  /*5350*/  PRMT R237, RZ, 0x7610, R237 ;  /* 0x00007610ffed7816 */ /* 0x000fe400000000ed */
[----:B------:R-:W-:-:S02]  /*5360*/  PRMT R239, RZ, 0x7610, R239 ;  /* 0x00007610ffef7816 */ /* 0x000fc400000000ef */
[----:B------:R-:W-:Y:S02]  /*5370*/  PRMT R250, RZ, 0x7610, R250 ;  /* 0x00007610fffa7816 */ /* 0x000fe400000000fa */
[----:B------:R-:W5:Y:S01]  /*5380*/  @!P2 LDG.E.U8 R237, desc[UR26][R26.64] ;  /* 0x0000001a1aeda981 */ /* 0x000f62000c1e1100 */
[----:B------:R-:W-:Y:S02]  /*5390*/  ISETP.GE.AND P2, PT, R29, UR29, PT ;  /* 0x0000001d1d007c0c */ /* 0x000fe4000bf46270 */
[----:B0-----:R-:W-:Y:S02]  /*53a0*/  @!P1 IMAD.MOV.U32 R126, RZ, RZ, R28 ;  /* 0x000000ffff7e9224 */ /* 0x001fe400078e001c */
[----:B------:R-:W-:Y:S01]  /*53b0*/  @!P1 IMAD.MOV.U32 R127, RZ, RZ, R31 ;  /* 0x000000ffff7f9224 */ /* 0x000fe200078e001f */
[----:B------:R-:W5:Y:S01]  /*53c0*/  @!P0 LDG.E.U8 R250, desc[UR26][R70.64] ;  /* 0x0000001a46fa8981 */ /* 0x000f62000c1e1100 */
[----:B------:R-:W-:-:S03]  /*53d0*/  ISETP.GE.AND P0, PT, R73, UR29, PT ;  /* 0x0000001d49007c0c */ /* 0x000fc6000bf06270 */
[----:B------:R0:W5:Y:S01]  /*53e0*/  @!P1 LDG.E.U8 R239, desc[UR26][R126.64] ;  /* 0x0000001a7eef9981 */ /* 0x000162000c1e1100 */
[----:B------:R-:W-:Y:S02]  /*53f0*/  ISETP.GE.AND P1, PT, R72, UR29, PT ;  /* 0x0000001d48007c0c */ /* 0x000fe4000bf26270 */
[----:B------:R-:W-:Y:S02]  /*5400*/  PRMT R241, RZ, 0x7610, R241 ;  /* 0x00007610fff17816 */ /* 0x000fe400000000f1 */
[----:B------:R-:W-:Y:S02]  /*5410*/  PRMT R238, RZ, 0x7610, R238 ;  /* 0x00007610ffee7816 */ /* 0x000fe400000000ee */
[----:B------:R-:W-:Y:S01]  /*5420*/  PRMT R240, RZ, 0x7610, R240 ;  /* 0x00007610fff07816 */ /* 0x000fe200000000f0 */
[----:B0-----:R-:W-:Y:S02]  /*5430*/  @!P2 IMAD.MOV.U32 R126, RZ, RZ, R30 ;  /* 0x000000ffff7ea224 */ /* 0x001fe400078e001e */
[----:B------:R-:W-:-:S03]  /*5440*/  @!P2 IMAD.MOV.U32 R127, RZ, RZ, R33 ;  /* 0x000000ffff7fa224 */ /* 0x000fc600078e0021 */
[----:B------:R-:W5:Y:S01]  /*5450*/  @!P0 LDG.E.U8 R240, desc[UR26][R78.64] ;  /* 0x0000001a4ef08981 */ /* 0x000f62000c1e1100 */
[----:B------:R-:W-:-:S03]  /*5460*/  ISETP.GE.AND P0, PT, R88, UR29, PT ;  /* 0x0000001d58007c0c */ /* 0x000fc6000bf06270 */
[----:B------:R0:W5:Y:S01]  /*5470*/  @!P2 LDG.E.U8 R241, desc[UR26][R126.64] ;  /* 0x0000001a7ef1a981 */ /* 0x000162000c1e1100 */
[----:B------:R-:W-:-:S03]  /*5480*/  ISETP.GE.AND P2, PT, R81, UR29, PT ;  /* 0x0000001d51007c0c */ /* 0x000fc6000bf46270 */
[----:B------:R-:W5:Y:S01]  /*5490*/  @!P1 LDG.E.U8 R238, desc[UR26][R74.64] ;  /* 0x0000001a4aee9981 */ /* 0x000f62000c1e1100 */
[----:B------:R-:W-:Y:S02]  /*54a0*/  ISETP.GE.AND P1, PT, R80, UR29, PT ;  /* 0x0000001d50007c0c */ /* 0x000fe4000bf26270 */
[----:B------:R-:W-:Y:S02]  /*54b0*/  ISETP.GE.AND P3, PT, R32, UR29, PT ;  /* 0x0000001d20007c0c */ /* 0x000fe4000bf66270 */
[----:B------:R-:W-:Y:S02]  /*54c0*/  PRMT R242, RZ, 0x7610, R242 ;  /* 0x00007610fff27816 */ /* 0x000fe400000000f2 */
[----:B------:R-:W-:Y:S02]  /*54d0*/  PRMT R244, RZ, 0x7610, R244 ;  /* 0x00007610fff47816 */ /* 0x000fe400000000f4 */
[----:B------:R-:W-:Y:S02]  /*54e0*/  PRMT R246, RZ, 0x7610, R246 ;  /* 0x00007610fff67816 */ /* 0x000fe400000000f6 */
[----:B------:R-:W-:-:S02]  /*54f0*/  PRMT R243, RZ, 0x7610, R243 ;  /* 0x00007610fff37816 */ /* 0x000fc400000000f3 */
[----:B------:R-:W5:Y:S01]  /*5500*/  @!P2 LDG.E.U8 R244, desc[UR26][R86.64] ;  /* 0x0000001a56f4a981 */ /* 0x000f62000c1e1100 */
[----:B------:R-:W-:-:S03]  /*5510*/  ISETP.GE.AND P2, PT, R96, UR29, PT ;  /* 0x0000001d60007c0c */ /* 0x000fc6000bf46270 */
[----:B------:R-:W5:Y:S01]  /*5520*/  @!P1 LDG.E.U8 R242, desc[UR26][R82.64] ;  /* 0x0000001a52f29981 */ /* 0x000f62000c1e1100 */
[----:B------:R-:W-:Y:S01]  /*5530*/  ISETP.GE.AND P1, PT, R89, UR29, PT ;  /* 0x0000001d59007c0c */ /* 0x000fe2000bf26270 */
[----:B0-----:R-:W-:Y:S02]  /*5540*/  @!P3 IMAD.MOV.U32 R126, RZ, RZ, R34 ;  /* 0x000000ffff7eb224 */ /* 0x001fe400078e0022 */
[----:B------:R-:W5:Y:S01]  /*5550*/  @!P0 LDG.E.U8 R246, desc[UR26][R90.64] ;  /* 0x0000001a5af68981 */ /* 0x000f62000c1e1100 */
[----:B------:R-:W-:Y:S01]  /*5560*/  @!P3 IMAD.MOV.U32 R127, RZ, RZ, R67 ;  /* 0x000000ffff7fb224 */ /* 0x000fe200078e0043 */
[----:B------:R-:W-:Y:S02]  /*5570*/  ISETP.GE.AND P0, PT, R97, UR29, PT ;  /* 0x0000001d61007c0c */ /* 0x000fe4000bf06270 */
[----:B------:R-:W-:Y:S02]  /*5580*/  PRMT R248, RZ, 0x7610, R248 ;  /* 0x00007610fff87816 */ /* 0x000fe400000000f8 */
[----:B------:R0:W5:Y:S04]  /*5590*/  @!P3 LDG.E.U8 R243, desc[UR26][R126.64] ;  /* 0x0000001a7ef3b981 */ /* 0x000168000c1e1100 */
[----:B------:R-:W5:Y:S01]  /*55a0*/  @!P1 LDG.E.U8 R248, desc[UR26][R94.64] ;  /* 0x0000001a5ef89981 */ /* 0x000f62000c1e1100 */
[----:B0-----:R-:W-:-:S02]  /*55b0*/  PRMT R126, RZ, 0x7610, R126 ;  /* 0x00007610ff7e7816 */ /* 0x001fc4000000007e */
[----:B------:R-:W-:-:S04]  /*55c0*/  PRMT R127, RZ, 0x7610, R127 ;  /* 0x00007610ff7f7816 */ /* 0x000fc8000000007f */
[----:B------:R-:W5:Y:S04]  /*55d0*/  @!P2 LDG.E.U8 R126, desc[UR26][R98.64] ;  /* 0x0000001a627ea981 */ /* 0x000f68000c1e1100 */
[----:B------:R-:W5:Y:S01]  /*55e0*/  @!P0 LDG.E.U8 R127, desc[UR26][R102.64] ;  /* 0x0000001a667f8981 */ /* 0x000f62000c1e1100 */
[----:B------:R-:W-:Y:S02]  /*55f0*/  ISETP.GE.AND P1, PT, R104, UR29, PT ;  /* 0x0000001d68007c0c */ /* 0x000fe4000bf26270 */
[----:B------:R-:W-:Y:S02]  /*5600*/  PRMT R251, RZ, 0x7610, R251 ;  /* 0x00007610fffb7816 */ /* 0x000fe400000000fb */
[----:B------:R-:W-:-:S09]  /*5610*/  ISETP.GE.AND P0, PT, R105, UR29, PT ;  /* 0x0000001d69007c0c */ /* 0x000fd2000bf06270 */
[----:B------:R-:W5:Y:S01]  /*5620*/  @!P1 LDG.E.U8 R251, desc[UR26][R108.64] ;  /* 0x0000001a6cfb9981 */ /* 0x000f62000c1e1100 */
[----:B------:R-:W-:Y:S02]  /*5630*/  ISETP.GE.AND P1, PT, R112, UR29, PT ;  /* 0x0000001d70007c0c */ /* 0x000fe4000bf26270 */
[----:B------:R-:W-:Y:S02]  /*5640*/  PRMT R249, RZ, 0x7610, R249 ;  /* 0x00007610fff97816 */ /* 0x000fe400000000f9 */
[----:B------:R-:W-:Y:S02]  /*5650*/  PRMT R247, RZ, 0x7610, R247 ;  /* 0x00007610fff77816 */ /* 0x000fe400000000f7 */
[----:B------:R-:W-:Y:S02]  /*5660*/  ISETP.GE.AND P2, PT, R7, UR29, PT ;  /* 0x0000001d07007c0c */ /* 0x000fe4000bf46270 */
[----:B------:R-:W5:Y:S01]  /*5670*/  @!P0 LDG.E.U8 R249, desc[UR26][R110.64] ;  /* 0x0000001a6ef98981 */ /* 0x000f62000c1e1100 */
[----:B------:R-:W-:-:S04]  /*5680*/  ISETP.GE.AND P0, PT, R9, UR29, PT ;  /* 0x0000001d09007c0c */ /* 0x000fc8000bf06270 */
[----:B------:R-:W5:Y:S01]  /*5690*/  @!P1 LDG.E.U8 R247, desc[UR26][R116.64] ;  /* 0x0000001a74f79981 */ /* 0x000f62000c1e1100 */
[----:B------:R-:W-:Y:S02]  /*56a0*/  ISETP.GE.AND P1, PT, R125, UR29, PT ;  /* 0x0000001d7d007c0c */ /* 0x000fe4000bf26270 */
[----:B------:R-:W-:Y:S02]  /*56b0*/  PRMT R206, RZ, 0x7610, R206 ;  /* 0x00007610ffce7816 */ /* 0x000fe400000000ce */
[----:B------:R-:W-:Y:S02]  /*56c0*/  PRMT R208, RZ, 0x7610, R208 ;  /* 0x00007610ffd07816 */ /* 0x000fe400000000d0 */
[----:B------:R-:W-:Y:S02]  /*56d0*/  PRMT R212, RZ, 0x7610, R212 ;  /* 0x00007610ffd47816 */ /* 0x000fe400000000d4 */
[----:B------:R-:W-:Y:S02]  /*56e0*/  ISETP.GE.AND P3, PT, R160, UR29, PT ;  /* 0x0000001da0007c0c */ /* 0x000fe4000bf66270 */
[----:B------:R-:W5:Y:S01]  /*56f0*/  @!P2 LDG.E.U8 R208, desc[UR26][R134.64] ;  /* 0x0000001a86d0a981 */ /* 0x000f62000c1e1100 */
[----:B------:R-:W-:-:S03]  /*5700*/  ISETP.GE.AND P2, PT, R161, UR29, PT ;  /* 0x0000001da1007c0c */ /* 0x000fc6000bf46270 */
[----:B------:R-:W5:Y:S01]  /*5710*/  @!P1 LDG.E.U8 R206, desc[UR26][R144.64] ;  /* 0x0000001a90ce9981 */ /* 0x000f62000c1e1100 */
[----:B------:R-:W-:-:S03]  /*5720*/  ISETP.GE.AND P1, PT, R113, UR29, PT ;  /* 0x0000001d71007c0c */ /* 0x000fc6000bf26270 */
[----:B------:R-:W5:Y:S01]  /*5730*/  @!P0 LDG.E.U8 R212, desc[UR26][R138.64] ;  /* 0x0000001a8ad48981 */ /* 0x000f62000c1e1100 */
[----:B------:R-:W-:Y:S02]  /*5740*/  ISETP.GE.AND P0, PT, R11, UR29, PT ;  /* 0x0000001d0b007c0c */ /* 0x000fe4000bf06270 */
[----:B------:R-:W-:Y:S02]  /*5750*/  PRMT R210, RZ, 0x7610, R210 ;  /* 0x00007610ffd27816 */ /* 0x000fe400000000d2 */
[----:B------:R-:W-:Y:S02]  /*5760*/  PRMT R207, RZ, 0x7610, R207 ;  /* 0x00007610ffcf7816 */ /* 0x000fe400000000cf */
[----:B------:R-:W-:Y:S02]  /*5770*/  PRMT R214, RZ, 0x7610, R214 ;  /* 0x00007610ffd67816 */ /* 0x000fe400000000d6 */
[----:B------:R-:W-:Y:S01]  /*5780*/  PRMT R216, RZ, 0x7610, R216 ;  /* 0x00007610ffd87816 */ /* 0x000fe200000000d8 */
[----:B------:R-:W5:Y:S01]  /*5790*/  @!P3 LDG.E.U8 R210, desc[UR26][R146.64] ;  /* 0x0000001a92d2b981 */ /* 0x000f62000c1e1100 */
[----:B------:R-:W-:-:S02]  /*57a0*/  ISETP.GE.AND P3, PT, R114, UR29, PT ;  /* 0x0000001d72007c0c */ /* 0x000fc4000bf66270 */
[----:B------:R-:W-:Y:S01]  /*57b0*/  ISETP.GE.AND P5, PT, R164, UR29, PT ;  /* 0x0000001da4007c0c */ /* 0x000fe2000bfa6270 */
        /* <DEDUP_REMOVED lines=11> */
[----:B------:R-:W-:-:S03]  /*5870*/  PRMT R220, RZ, 0x7610, R220 ;  /* 0x00007610ffdc7816 */ /* 0x000fc600000000dc */
[----:B------:R-:W5:Y:S04]  /*5880*/  @!P1 LDG.E.U8 R211, desc[UR26][R128.64] ;  /* 0x0000001a80d39981 */ /* 0x000f68000c1e1100 */
[----:B------:R-:W5:Y:S04]  /*5890*/  @!P5 LDG.E.U8 R218, desc[UR26][R152.64] ;  /* 0x0000001a98dad981 */ /* 0x000f68000c1e1100 */
[----:B------:R-:W5:Y:S04]  /*58a0*/  @!P2 LDG.E.U8 R213, desc[UR26][R132.64] ;  /* 0x0000001a84d5a981 */ /* 0x000f68000c1e1100 */
[----:B------:R-:W5:Y:S01]  /*58b0*/  @!P0 LDG.E.U8 R220, desc[UR26][R154.64] ;  /* 0x0000001a9adc8981 */ /* 0x000f62000c1e1100 */
[----:B------:R-:W-:Y:S01]  /*58c0*/  BAR.SYNC.DEFER_BLOCKING 0x0 ;  /* 0x0000000000007b1d */ /* 0x000fe20000010000 */
[----:B------:R-:W-:-:S02]  /*58d0*/  ISETP.GE.AND P1, PT, R4, UR29, PT ;  /* 0x0000001d04007c0c */ /* 0x000fc4000bf26270 */
[----:B------:R-:W-:Y:S02]  /*58e0*/  PRMT R215, RZ, 0x7610, R215 ;  /* 0x00007610ffd77816 */ /* 0x000fe400000000d7 */
[----:B------:R-:W-:Y:S02]  /*58f0*/  PRMT R217, RZ, 0x7610, R217 ;  /* 0x00007610ffd97816 */ /* 0x000fe400000000d9 */
[----:B------:R-:W-:-:S07]  /*5900*/  PRMT R219, RZ, 0x7610, R219 ;  /* 0x00007610ffdb7816 */ /* 0x000fce00000000db */
[----:B------:R-:W-:Y:S02]  /*5910*/  @!P1 IMAD.MOV.U32 R224, RZ, RZ, R8 ;  /* 0x000000ffffe09224 */ /* 0x000fe400078e0008 */
[----:B------:R-:W-:Y:S01]  /*5920*/  @!P1 IMAD.MOV.U32 R225, RZ, RZ, R15 ;  /* 0x000000ffffe19224 */ /* 0x000fe200078e000f */
[----:B------:R-:W-:Y:S02]  /*5930*/  PRMT R221, RZ, 0x7610, R221 ;  /* 0x00007610ffdd7816 */ /* 0x000fe400000000dd */
[----:B------:R-:W-:Y:S02]  /*5940*/  PRMT R223, RZ, 0x7610, R223 ;  /* 0x00007610ffdf7816 */ /* 0x000fe400000000df */
[----:B------:R-:W-:Y:S02]  /*5950*/  PRMT R227, RZ, 0x7610, R227 ;  /* 0x00007610ffe37816 */ /* 0x000fe400000000e3 */
[----:B------:R-:W-:Y:S01]  /*5960*/  PRMT R229, RZ, 0x7610, R229 ;  /* 0x00007610ffe57816 */ /* 0x000fe200000000e5 */
[----:B------:R0:W5:Y:S01]  /*5970*/  @!P1 LDG.E.U8 R215, desc[UR26][R224.64] ;  /* 0x0000001ae0d79981 */ /* 0x000162000c1e1100 */
[----:B------:R-:W-:-:S02]  /*5980*/  PRMT R222, RZ, 0x7610, R222 ;  /* 0x00007610ffde7816 */ /* 0x000fc400000000de */
[----:B------:R-:W-:Y:S01]  /*5990*/  PRMT R226, RZ, 0x7610, R226 ;  /* 0x00007610ffe27816 */ /* 0x000fe200000000e2 */
[----:B------:R-:W5:Y:S01]  /*59a0*/  @!P1 LDG.E.U8 R217, desc[UR26][R68.64] ;  /* 0x0000001a44d99981 */ /* 0x000f62000c1e1100 */
[----:B------:R-:W-:Y:S02]  /*59b0*/  PRMT R228, RZ, 0x7610, R228 ;  /* 0x00007610ffe47816 */ /* 0x000fe400000000e4 */
[----:B------:R-:W-:Y:S01]  /*59c0*/  PRMT R230, RZ, 0x7610, R230 ;  /* 0x00007610ffe67816 */ /* 0x000fe200000000e6 */
[----:B------:R-:W5:Y:S01]  /*59d0*/  @!P1 LDG.E.U8 R219, desc[UR26][R76.64] ;  /* 0x0000001a4cdb9981 */ /* 0x000f62000c1e1100 */
[----:B------:R-:W-:Y:S02]  /*59e0*/  PRMT R232, RZ, 0x7610, R232 ;  /* 0x00007610ffe87816 */ /* 0x000fe400000000e8 */
[----:B0-----:R-:W-:Y:S01]  /*59f0*/  PRMT R225, RZ, 0x7610, R225 ;  /* 0x00007610ffe17816 */ /* 0x001fe200000000e1 */
[----:B------:R-:W5:Y:S01]  /*5a00*/  @!P1 LDG.E.U8 R221, desc[UR26][R84.64] ;  /* 0x0000001a54dd9981 */ /* 0x000f62000c1e1100 */
[----:B------:R-:W-:-:S02]  /*5a10*/  PRMT R224, RZ, 0x7610, R224 ;  /* 0x00007610ffe07816 */ /* 0x000fc400000000e0 */
[----:B------:R-:W-:Y:S01]  /*5a20*/  PRMT R234, RZ, 0x7610, R234 ;  /* 0x00007610ffea7816 */ /* 0x000fe200000000ea */
[----:B------:R-:W5:Y:S01]  /*5a30*/  @!P1 LDG.E.U8 R223, desc[UR26][R92.64] ;  /* 0x0000001a5cdf9981 */ /* 0x000f62000c1e1100 */
[----:B------:R-:W-:Y:S02]  /*5a40*/  PRMT R236, RZ, 0x7610, R236 ;  /* 0x00007610ffec7816 */ /* 0x000fe400000000ec */
[----:B------:R-:W-:Y:S01]  /*5a50*/  PRMT R252, RZ, 0x7610, R252 ;  /* 0x00007610fffc7816 */ /* 0x000fe200000000fc */
[----:B------:R-:W5:Y:S04]  /*5a60*/  @!P1 LDG.E.U8 R225, desc[UR26][R100.64] ;  /* 0x0000001a64e19981 */ /* 0x000f68000c1e1100 */
        /* <DEDUP_REMOVED lines=8> */
[----:B--2---:R-:W-:Y:S04]  /*5af0*/  STS.U8 [R6+UR13+0x2000], R245 ;  /* 0x002000f506007988 */ /* 0x004fe8000800000d */
[----:B------:R-:W2:Y:S04]  /*5b00*/  @!P1 LDG.E.U8 R234, desc[UR26][R162.64] ;  /* 0x0000001aa2ea9981 */ /* 0x000ea8000c1e1100 */
[----:B------:R-:W2:Y:S04]  /*5b10*/  @!P1 LDG.E.U8 R236, desc[UR26][R166.64] ;  /* 0x0000001aa6ec9981 */ /* 0x000ea8000c1e1100 */
[----:B---3--:R0:W-:Y:S04]  /*5b20*/  STS.U8 [R6+UR13+0x2200], R231 ;  /* 0x002200e706007988 */ /* 0x0081e8000800000d */
[----:B----4-:R-:W-:Y:S04]  /*5b30*/  STS.U8 [R6+UR13+0x2600], R235 ;  /* 0x002600eb06007988 */ /* 0x010fe8000800000d */
[----:B-----5:R1:W-:Y:S04]  /*5b40*/  STS.U8 [R6+UR13+0x2400], R233 ;  /* 0x002400e906007988 */ /* 0x0203e8000800000d */
[----:B------:R3:W-:Y:S04]  /*5b50*/  STS.U8 [R6+UR13+0x2800], R237 ;  /* 0x002800ed06007988 */ /* 0x0007e8000800000d */
[----:B------:R4:W-:Y:S04]  /*5b60*/  STS.U8 [R6+UR13+0x2a00], R239 ;  /* 0x002a00ef06007988 */ /* 0x0009e8000800000d */
[----:B------:R5:W-:Y:S01]  /*5b70*/  STS.U8 [R6+UR13+0x2c00], R241 ;  /* 0x002c00f106007988 */ /* 0x000be2000800000d */
[----:B0-----:R-:W-:-:S02]  /*5b80*/  PRMT R231, RZ, 0x7610, R231 ;  /* 0x00007610ffe77816 */ /* 0x001fc400000000e7 */
[----:B-1----:R-:W-:Y:S02]  /*5b90*/  PRMT R233, RZ, 0x7610, R233 ;  /* 0x00007610ffe97816 */ /* 0x002fe400000000e9 */
[----:B------:R-:W-:Y:S02]  /*5ba0*/  PRMT R235, RZ, 0x7610, R235 ;  /* 0x00007610ffeb7816 */ /* 0x000fe400000000eb */
[----:B---3--:R-:W-:Y:S01]  /*5bb0*/  PRMT R237, RZ, 0x7610, R237 ;  /* 0x00007610ffed7816 */ /* 0x008fe200000000ed */
[----:B------:R-:W3:Y:S01]  /*5bc0*/  @!P1 LDG.E.U8 R231, desc[UR26][R168.64] ;  /* 0x0000001aa8e79981 */ /* 0x000ee2000c1e1100 */
[----:B----4-:R-:W-:Y:S02]  /*5bd0*/  PRMT R239, RZ, 0x7610, R239 ;  /* 0x00007610ffef7816 */ /* 0x010fe400000000ef */
[----:B-----5:R-:W-:Y:S01]  /*5be0*/  PRMT R241, RZ, 0x7610, R241 ;  /* 0x00007610fff17816 */ /* 0x020fe200000000f1 */
[----:B------:R-:W4:Y:S04]  /*5bf0*/  @!P1 LDG.E.U8 R233, desc[UR26][R172.64] ;  /* 0x0000001aace99981 */ /* 0x000f28000c1e1100 */
[----:B------:R-:W-:Y:S04]  /*5c00*/  STS.U8 [R6+UR13+0x2e00], R243 ;  /* 0x002e00f306007988 */ /* 0x000fe8000800000d */
[----:B------:R-:W-:Y:S04]  /*5c10*/  STS.U8 [R165+UR13+0x2080], R250 ;  /* 0x002080faa5007988 */ /* 0x000fe8000800000d */
[----:B------:R-:W-:Y:S04]  /*5c20*/  STS.U8 [R165+UR13+0x2280], R238 ;  /* 0x002280eea5007988 */ /* 0x000fe8000800000d */
[----:B------:R-:W-:Y:S04]  /*5c30*/  STS.U8 [R165+UR13+0x2480], R240 ;  /* 0x002480f0a5007988 */ /* 0x000fe8000800000d */
[----:B------:R-:W-:Y:S04]  /*5c40*/  STS.U8 [R165+UR13+0x2680], R242 ;  /* 0x002680f2a5007988 */ /* 0x000fe8000800000d */
[----:B------:R-:W-:Y:S04]  /*5c50*/  STS.U8 [R165+UR13+0x2880], R244 ;  /* 0x002880f4a5007988 */ /* 0x000fe8000800000d */
[----:B------:R0:W-:Y:S04]  /*5c60*/  STS.U8 [R165+UR13+0x2a80], R246 ;  /* 0x002a80f6a5007988 */ /* 0x0001e8000800000d */
[----:B------:R-:W-:Y:S04]  /*5c70*/  STS.U8 [R165+UR13+0x2c80], R248 ;  /* 0x002c80f8a5007988 */ /* 0x000fe8000800000d */
[----:B------:R1:W-:Y:S01]  /*5c80*/  STS.U8 [R165+UR13+0x2e80], R126 ;  /* 0x002e807ea5007988 */ /* 0x0003e2000800000d */
[----:B0-----:R-:W-:-:S03]  /*5c90*/  PRMT R246, RZ, 0x7610, R246 ;  /* 0x00007610fff67816 */ /* 0x001fc600000000f6 */
[----:B------:R0:W-:Y:S01]  /*5ca0*/  STS.U8 [R200+UR13+0x2100], R127 ;  /* 0x0021007fc8007988 */ /* 0x0001e2000800000d */
[----:B------:R-:W-:-:S03]  /*5cb0*/  PRMT R245, RZ, 0x7610, R245 ;  /* 0x00007610fff57816 */ /* 0x000fc600000000f5 */
[----:B------:R-:W5:Y:S01]  /*5cc0*/  @!P1 LDG.E.U8 R235, desc[UR26][R176.64] ;  /* 0x0000001ab0eb9981 */ /* 0x000f62000c1e1100 */
[----:B-1----:R-:W-:Y:S01]  /*5cd0*/  @!P1 IMAD.MOV.U32 R126, RZ, RZ, R186 ;  /* 0x000000ffff7e9224 */ /* 0x002fe200078e00ba */
[----:B------:R-:W-:Y:S02]  /*5ce0*/  PRMT R248, RZ, 0x7610, R248 ;  /* 0x00007610fff87816 */ /* 0x000fe400000000f8 */
[----:B------:R-:W5:Y:S01]  /*5cf0*/  @!P1 LDG.E.U8 R237, desc[UR26][R180.64] ;  /* 0x0000001ab4ed9981 */ /* 0x000f62000c1e1100 */
[----:B0-----:R-:W-:Y:S01]  /*5d00*/  @!P1 IMAD.MOV.U32 R127, RZ, RZ, R187 ;  /* 0x000000ffff7f9224 */ /* 0x001fe200078e00bb */
[----:B------:R-:W-:Y:S02]  /*5d10*/  PRMT R250, RZ, 0x7610, R250 ;  /* 0x00007610fffa7816 */ /* 0x000fe400000000fa */
[----:B------:R-:W5:Y:S04]  /*5d20*/  @!P1 LDG.E.U8 R239, desc[UR26][R184.64] ;  /* 0x0000001ab8ef9981 */ /* 0x000f68000c1e1100 */
[----:B------:R0:W5:Y:S01]  /*5d30*/  @!P1 LDG.E.U8 R246, desc[UR26][R126.64] ;  /* 0x0000001a7ef69981 */ /* 0x000162000c1e1100 */
[----:B------:R-:W-:-:S02]  /*5d40*/  PRMT R243, RZ, 0x7610, R243 ;  /* 0x00007610fff37816 */ /* 0x000fc400000000f3 */
[----:B------:R-:W-:Y:S01]  /*5d50*/  PRMT R238, RZ, 0x7610, R238 ;  /* 0x00007610ffee7816 */ /* 0x000fe200000000ee */
[----:B------:R-:W5:Y:S01]  /*5d60*/  @!P1 LDG.E.U8 R241, desc[UR26][R188.64] ;  /* 0x0000001abcf19981 */ /* 0x000f62000c1e1100 */
[----:B------:R-:W-:Y:S02]  /*5d70*/  PRMT R240, RZ, 0x7610, R240 ;  /* 0x00007610fff07816 */ /* 0x000fe400000000f0 */
[----:B------:R-:W-:Y:S01]  /*5d80*/  PRMT R242, RZ, 0x7610, R242 ;  /* 0x00007610fff27816 */ /* 0x000fe200000000f2 */
[----:B------:R-:W5:Y:S01]  /*5d90*/  @!P1 LDG.E.U8 R243, desc[UR26][R192.64] ;  /* 0x0000001ac0f39981 */ /* 0x000f62000c1e1100 */
[----:B0-----:R-:W-:Y:S02]  /*5da0*/  @!P1 IMAD.MOV.U32 R126, RZ, RZ, R190 ;  /* 0x000000ffff7e9224 */ /* 0x001fe400078e00be */
[----:B------:R-:W-:Y:S01]  /*5db0*/  @!P1 IMAD.MOV.U32 R127, RZ, RZ, R191 ;  /* 0x000000ffff7f9224 */ /* 0x000fe200078e00bf */
[----:B------:R-:W-:Y:S01]  /*5dc0*/  PRMT R244, RZ, 0x7610, R244 ;  /* 0x00007610fff47816 */ /* 0x000fe200000000f4 */
[----:B------:R-:W5:Y:S04]  /*5dd0*/  @!P1 LDG.E.U8 R245, desc[UR26][R196.64] ;  /* 0x0000001ac4f59981 */ /* 0x000f68000c1e1100 */
[----:B------:R0:W5:Y:S04]  /*5de0*/  @!P1 LDG.E.U8 R248, desc[UR26][R126.64] ;  /* 0x0000001a7ef89981 */ /* 0x000168000c1e1100 */
[----:B------:R-:W5:Y:S04]  /*5df0*/  @!P1 LDG.E.U8 R238, desc[UR26][R170.64] ;  /* 0x0000001aaaee9981 */ /* 0x000f68000c1e1100 */
[----:B------:R-:W5:Y:S01]  /*5e00*/  @!P1 LDG.E.U8 R240, desc[UR26][R174.64] ;  /* 0x0000001aaef09981 */ /* 0x000f62000c1e1100 */
[----:B0-----:R-:W-:-:S02]  /*5e10*/  @!P1 IMAD.MOV.U32 R126, RZ, RZ, R194 ;  /* 0x000000ffff7e9224 */ /* 0x001fc400078e00c2 */
[----:B------:R-:W-:Y:S01]  /*5e20*/  @!P1 IMAD.MOV.U32 R127, RZ, RZ, R195 ;  /* 0x000000ffff7f9224 */ /* 0x000fe200078e00c3 */
[----:B------:R-:W5:Y:S04]  /*5e30*/  @!P1 LDG.E.U8 R242, desc[UR26][R178.64] ;  /* 0x0000001ab2f29981 */ /* 0x000f68000c1e1100 */
[----:B------:R0:W5:Y:S04]  /*5e40*/  @!P1 LDG.E.U8 R250, desc[UR26][R126.64] ;  /* 0x0000001a7efa9981 */ /* 0x000168000c1e1100 */
[----:B------:R-:W5:Y:S01]  /*5e50*/  @!P1 LDG.E.U8 R244, desc[UR26][R182.64] ;  /* 0x0000001ab6f49981 */ /* 0x000f62000c1e1100 */
[----:B0-----:R-:W-:-:S02]  /*5e60*/  @!P1 IMAD.MOV.U32 R126, RZ, RZ, R198 ;  /* 0x000000ffff7e9224 */ /* 0x001fc400078e00c6 */
[----:B------:R-:W-:-:S05]  /*5e70*/  @!P1 IMAD.MOV.U32 R127, RZ, RZ, R199 ;  /* 0x000000ffff7f9224 */ /* 0x000fca00078e00c7 */
[----:B------:R-:W5:Y:S04]  /*5e80*/  @!P1 LDG.E.U8 R252, desc[UR26][R126.64] ;  /* 0x0000001a7efc9981 */ /* 0x000f68000c1e1100 */
        /* <DEDUP_REMOVED lines=29> */
[----:B--2---:R0:W-:Y:S04]  /*6060*/  STS.U8 [R165+UR13+0x3c80], R234 ;  /* 0x003c80eaa5007988 */ /* 0x0041e8000800000d */
[----:B------:R0:W-:Y:S01]  /*6070*/  STS.U8 [R165+UR13+0x3e80], R236 ;  /* 0x003e80eca5007988 */ /* 0x0001e2000800000d */
[----:B------:R-:W-:-:S03]  /*6080*/  ULEA UR15, UR30, UR13, 0x3 ;  /* 0x0000000d1e0f7291 */ /* 0x000fc6000f8e18ff */
[----:B---3--:R0:W-:Y:S04]  /*6090*/  STS.U8 [R200+UR13+0x3100], R231 ;  /* 0x003100e7c8007988 */ /* 0x0081e8000800000d */
[----:B----4-:R0:W-:Y:S01]  /*60a0*/  STS.U8 [R200+UR13+0x3300], R233 ;  /* 0x003300e9c8007988 */ /* 0x0101e2000800000d */
[----:B------:R-:W-:Y:S01]  /*60b0*/  UIADD3 UR15, UPT, UPT, UR15, 0x4000, URZ ;  /* 0x000040000f0f7890 */ /* 0x000fe2000fffe0ff */
[----:B------:R-:W-:Y:S02]  /*60c0*/  UMOV UR4, UR5 ;  /* 0x0000000500047c82 */ /* 0x000fe40008000000 */
        /* <DEDUP_REMOVED lines=14> */
[----:B------:R1:W-:Y:S06]  /*61b0*/  MEMBAR.ALL.CTA ;  /* 0x0000000000007992 */ /* 0x0003ec0000008000 */
[----:B-1----:R-:W1:Y:S02]  /*61c0*/  FENCE.VIEW.ASYNC.S ;  /* 0x00000000000073c6 */ /* 0x002e640000000000 */
[----:B-1----:R-:W-:Y:S06]  /*61d0*/  BAR.SYNC.DEFER_BLOCKING 0x0 ;  /* 0x0000000000007b1d */ /* 0x002fec0000010000 */
[----:B------:R-:W-:Y:S05]  /*61e0*/  BRA.U UP1, `(.L_x_9) ;  /* 0x00000001013c7547 */ /* 0x000fea000b800000 */
[----:B------:R-:W-:Y:S01]  /*61f0*/  UMOV UR20, UR6 ;  /* 0x0000000600147c82 */ /* 0x000fe20008000000 */
[----:B------:R-:W-:Y:S01]  /*6200*/  UMOV UR21, 0x80004020 ;  /* 0x8000402000157882 */ /* 0x000fe20000000000 */
[----:B------:R-:W-:Y:S01]  /*6210*/  UMOV UR22, UR8 ;  /* 0x0000000800167c82 */ /* 0x000fe20008000000 */
[----:B------:R-:W-:Y:S01]  /*6220*/  UMOV UR23, 0x80004020 ;  /* 0x8000402000177882 */ /* 0x000fe20000000000 */
[----:B------:R-:W-:Y:S01]  /*6230*/  UMOV UR24, 0x0 ;  /* 0x0000000000187882 */ /* 0x000fe20000000000 */
[----:B------:R-:W-:Y:S01]  /*6240*/  UMOV UR25, 0x4108490 ;  /* 0x0410849000197882 */ /* 0x000fe20000000000 */
[----:B------:R-:W-:Y:S01]  /*6250*/  UMOV UR10, UR15 ;  /* 0x0000000f000a7c82 */ /* 0x000fe20008000000 */
[----:B------:R-:W-:Y:S01]  /*6260*/  UMOV UR11, URZ ;  /* 0x000000ff000b7c82 */ /* 0x000fe20008000000 */
[----:B------:R-:W-:Y:S01]  /*6270*/  UMOV UR32, 0x0 ;  /* 0x0000000000207882 */ /* 0x000fe20000000000 */
[----:B------:R-:W-:Y:S01]  /*6280*/  UMOV UR33, 0x4108490 ;  /* 0x0410849000217882 */ /* 0x000fe20000000000 */
[----:B------:R1:W-:Y:S01]  /*6290*/  UTCQMMA gdesc[UR20], gdesc[UR22], tmem[UR12], tmem[UR24], idesc[UR25], UPT ;  /* 0x00ff1816140075ea */ /* 0x0003e2000b80030c */
[----:B------:R-:W-:Y:S01]  /*62a0*/  UMOV UR5, UR10 ;  /* 0x0000000a00057c82 */ /* 0x000fe20008000000 */
[----:B------:R1:W-:Y:S01]  /*62b0*/  UTCQMMA gdesc[UR16], gdesc[UR18], tmem[UR12], tmem[UR32], idesc[UR33], UPT ;  /* 0x00ff2012100075ea */ /* 0x0003e2000b80030c */
[----:B------:R1:W-:Y:S01]  /*62c0*/  UTCBAR [UR5], URZ ;  /* 0x000000ff050073e9 */ /* 0x0003e200080000ff */
[----:B------:R-:W-:-:S02]  /*62d0*/  NOP ;  /* 0x0000000000007918 */ /* 0x000fc40000000000 */
.L_x_9:
[----:B------:R-:W-:Y:S01]  /*62e0*/  UIADD3 UR30, UPT, UPT, UR30, 0x1, URZ ;  /* 0x000000011e1e7890 */ /* 0x000fe2000fffe0ff */
[----:B------:R-:W-:Y:S01]  /*62f0*/  IMAD.U32 R126, RZ, RZ, UR4 ;  /* 0x00000004ff7e7e24 */ /* 0x000fe2000f8e00ff */
[----:B------:R-:W-:Y:S02]  /*6300*/  UIADD3 UR28, UPT, UPT, UR28, -0x1, URZ ;  /* 0xffffffff1c1c7890 */ /* 0x000fe4000fffe0ff */
[----:B------:R-:W-:Y:S02]  /*6310*/  UISETP.GT.AND UP2, UPT, UR30, 0x1, UPT ;  /* 0x000000011e00788c */ /* 0x000fe4000bf44270 */
[----:B------:R-:W-:Y:S02]  /*6320*/  UIADD3 UR29, UPT, UPT, UR29, -0x40, URZ ;  /* 0xffffffc01d1d7890 */ /* 0x000fe4000fffe0ff */
[----:B-1----:R-:W-:Y:S02]  /*6330*/  USEL UR5, URZ, 0x1, !UP2 ;  /* 0x00000001ff057887 */ /* 0x002fe4000d000000 */
[----:B------:R-:W-:-:S02]  /*6340*/  USEL UR30, UR30, URZ, !UP2 ;  /* 0x000000ff1e1e7287 */ /* 0x000fc4000d000000 */
[----:B------:R-:W-:Y:S02]  /*6350*/  UISETP.NE.U32.AND UP2, UPT, UR28, URZ, UPT ;  /* 0x000000ff1c00728c */ /* 0x000fe4000bf45070 */
[----:B------:R-:W-:-:S07]  /*6360*/  ULOP3.LUT UR5, UR4, UR5, URZ, 0x3c, !UPT ;  /* 0x0000000504057292 */ /* 0x000fce000f8e3cff */
[----:B------:R-:W-:Y:S05]  /*6370*/  BRA.U UP2, `(.L_x_10) ;  /* 0xffffffe502947547 */ /* 0x000fea000b83ffff */
.L_x_7:
[----:B------:R-:W-:-:S09]  /*6380*/  UISETP.GE.AND UP1, UPT, UR31, 0x40, UPT ;  /* 0x000000401f00788c */ /* 0x000fd2000bf26270 */
[----:B------:R-:W-:Y:S05]  /*6390*/  BRA.U !UP1, `(.L_x_11) ;  /* 0x0000000109107547 */ /* 0x000fea000b800000 */
[----:B------:R-:W-:-:S06]  /*63a0*/  USHF.L.U32 UR4, UR4, 0x1f, URZ ;  /* 0x0000001f04047899 */ /* 0x000fcc00080006ff */
[----:B------:R-:W-:-:S04]  /*63b0*/  IMAD.U32 R4, RZ, RZ, UR4 ;  /* 0x00000004ff047e24 */ /* 0x000fc8000f8e00ff */
[----:B------:R-:W1:Y:S02]  /*63c0*/  SYNCS.PHASECHK.TRANS64.TRYWAIT P0, [UR15], R4 ;  /* 0x00000004ff0075a7 */ /* 0x000e64000800110f */
[----:B-1----:R-:W-:Y:S05]  /*63d0*/  @!P0 BRA `(.L_x_12) ;  /* 0x0000001400988947 */ /* 0x002fea0003800000 */
.L_x_11:
[----:B------:R-:W-:Y:S01]  /*63e0*/  BAR.SYNC.DEFER_BLOCKING 0x0 ;  /* 0x0000000000007b1d */ /* 0x000fe20000010000 */
[C---:B------:R-:W-:Y:S02]  /*63f0*/  IMAD.SHL.U32 R68, R0.reuse, 0x200, RZ ;  /* 0x0000020000447824 */ /* 0x040fe400078e00ff */
[C---:B------:R-:W-:Y:S02]  /*6400*/  IMAD.SHL.U32 R67, R0.reuse, 0x10, RZ ;  /* 0x0000001000437824 */ /* 0x040fe400078e00ff */
[----:B------:R-:W-:Y:S01]  /*6410*/  IMAD.SHL.U32 R69, R0, 0x8, RZ ;  /* 0x0000000800457824 */ /* 0x000fe200078e00ff */
[----:B------:R-:W-:Y:S01]  /*6420*/  LOP3.LUT R71, R68, 0x2000, RZ, 0xc0, !PT ;  /* 0x0000200044477812 */ /* 0x000fe200078ec0ff */
[----:B------:R-:W1:Y:S01]  /*6430*/  LDCU.128 UR8, c[0x0][0x390] ;  /* 0x00007200ff0877ac */ /* 0x000e620008000c00 */
[----:B------:R-:W-:Y:S02]  /*6440*/  LOP3.LUT R68, R67, 0xf0, RZ, 0xc0, !PT ;  /* 0x000000f043447812 */ /* 0x000fe400078ec0ff */
[----:B------:R-:W-:Y:S01]  /*6450*/  LOP3.LUT R69, R69, 0x300, RZ, 0xc0, !PT ;  /* 0x0000030045457812 */ /* 0x000fe200078ec0ff */
[----:B------:R-:W2:Y:S01]  /*6460*/  LDCU UR4, c[0x0][0x3b4] ;  /* 0x00007680ff0477ac */ /* 0x000ea20008000800 */
[----:B------:R-:W-:-:S02]  /*6470*/  IADD3 R68, PT, PT, R68, UR13, R71 ;  /* 0x0000000d44447c10 */ /* 0x000fc4000fffe047 */
[----:B------:R-:W-:Y:S01]  /*6480*/  LOP3.LUT R67, R67, 0x3f0, RZ, 0xc0, !PT ;  /* 0x000003f043437812 */ /* 0x000fe200078ec0ff */
[----:B------:R-:W3:Y:S02]  /*6490*/  LDCU UR5, c[0x0][0x3b8] ;  /* 0x00007700ff0577ac */ /* 0x000ee40008000800 */
[----:B------:R-:W-:Y:S01]  /*64a0*/  IMAD.IADD R68, R69, 0x1, R68 ;  /* 0x0000000145447824 */ /* 0x000fe200078e0244 */
[----:B------:R-:W4:Y:S02]  /*64b0*/  @!P4 SYNCS.CCTL.IV [UR13+0x4000] ;  /* 0x00400000ff00c9b1 */ /* 0x000f24000800000d */
[----:B----4-:R-:W-:Y:S01]  /*64c0*/  BAR.SYNC.DEFER_BLOCKING 0x0 ;  /* 0x0000000000007b1d */ /* 0x010fe20000010000 */
[C---:B-1----:R-:W-:Y:S01]  /*64d0*/  ISETP.GE.AND P0, PT, R60.reuse, UR10, PT ;  /* 0x0000000a3c007c0c */ /* 0x042fe2000bf06270 */
[----:B--2---:R-:W-:-:S03]  /*64e0*/  IMAD R60, R60, UR4, RZ ;  /* 0x000000043c3c7c24 */ /* 0x004fc6000f8e02ff */
[----:B------:R-:W-:Y:S01]  /*64f0*/  ISETP.LT.AND P3, PT, R3, UR11, !P0 ;  /* 0x0000000b03007c0c */ /* 0x000fe2000c761270 */
[----:B0-----:R-:W-:Y:S01]  /*6500*/  LDTM.16dp32bit_t0_t15.x32 R4, tmem[UR14] ;  /* 0x0000000e000479ee */ /* 0x001fe20008a80000 */
[----:B------:R-:W0:Y:S01]  /*6510*/  LDTM.16dp32bit_t16_t31.x32 R4, tmem[UR14+0x20] ;  /* 0x0000200e000479ee */ /* 0x000e220008aa0000 */
[----:B------:R-:W1:Y:S01]  /*6520*/  @!P4 SYNCS.CCTL.IV [UR13+0x4008] ;  /* 0x00400800ff00c9b1 */ /* 0x000e62000800000d */
[----:B------:R-:W-:Y:S01]  /*6530*/  NOP ;  /* 0x0000000000007918 */ /* 0x000fe20000000000 */
[----:B------:R-:W-:Y:S02]  /*6540*/  ISETP.LT.AND P4, PT, R2, UR11, !P0 ;  /* 0x0000000b02007c0c */ /* 0x000fe4000c781270 */
[----:B0-----:R-:W-:Y:S02]  /*6550*/  F2FP.SATFINITE.E5M2.F32.PACK_AB_MERGE_C R4, R5, R4, RZ ;  /* 0x000000040504723e */ /* 0x001fe400048060ff */
[----:B------:R-:W-:Y:S02]  /*6560*/  F2FP.SATFINITE.E5M2.F32.PACK_AB_MERGE_C R6, R7, R6, RZ ;  /* 0x000000060706723e */ /* 0x000fe400048060ff */
[----:B------:R-:W-:-:S02]  /*6570*/  F2FP.SATFINITE.E5M2.F32.PACK_AB_MERGE_C R8, R9, R8, RZ ;  /* 0x000000080908723e */ /* 0x000fc400048060ff */
[----:B------:R-:W-:Y:S02]  /*6580*/  F2FP.SATFINITE.E5M2.F32.PACK_AB_MERGE_C R12, R13, R12, RZ ;  /* 0x0000000c0d0c723e */ /* 0x000fe400048060ff */
[----:B------:R-:W-:Y:S02]  /*6590*/  F2FP.SATFINITE.E5M2.F32.PACK_AB_MERGE_C R14, R15, R14, RZ ;  /* 0x0000000e0f0e723e */ /* 0x000fe400048060ff */
[----:B------:R-:W-:Y:S02]  /*65a0*/  F2FP.SATFINITE.E5M2.F32.PACK_AB_MERGE_C R16, R17, R16, RZ ;  /* 0x000000101110723e */ /* 0x000fe400048060ff */
[----:B------:R-:W-:Y:S02]  /*65b0*/  F2FP.SATFINITE.E5M2.F32.PACK_AB_MERGE_C R20, R21, R20, RZ ;  /* 0x000000141514723e */ /* 0x000fe400048060ff */
[----:B------:R-:W-:Y:S02]  /*65c0*/  F2FP.SATFINITE.E5M2.F32.PACK_AB_MERGE_C R22, R23, R22, RZ ;  /* 0x000000161716723e */ /* 0x000fe400048060ff */
[----:B------:R-:W-:-:S02]  /*65d0*/  F2FP.SATFINITE.E5M2.F32.PACK_AB_MERGE_C R24, R25, R24, RZ ;  /* 0x000000181918723e */ /* 0x000fc400048060ff */
[----:B------:R-:W-:Y:S02]  /*65e0*/  F2FP.SATFINITE.E5M2.F32.PACK_AB_MERGE_C R18, R19, R18, RZ ;  /* 0x000000121312723e */ /* 0x000fe400048060ff */
[----:B------:R-:W-:Y:S02]  /*65f0*/  F2FP.SATFINITE.E5M2.F32.PACK_AB_MERGE_C R26, R27, R26, RZ ;  /* 0x0000001a1b1a723e */ /* 0x000fe400048060ff */
[----:B------:R-:W-:Y:S02]  /*6600*/  F2FP.SATFINITE.E5M2.F32.PACK_AB_MERGE_C R28, R29, R28, RZ ;  /* 0x0000001c1d1c723e */ /* 0x000fe400048060ff */
[----:B------:R-:W-:Y:S02]  /*6610*/  LOP3.LUT R19, R4, 0xffff, RZ, 0xc0, !PT ;  /* 0x0000ffff04137812 */ /* 0x000fe400078ec0ff */
[----:B------:R-:W-:Y:S02]  /*6620*/  LOP3.LUT R70, R6, 0xffff, RZ, 0xc0, !PT ;  /* 0x0000ffff06467812 */ /* 0x000fe400078ec0ff */
[----:B------:R-:W-:-:S02]  /*6630*/  LOP3.LUT R21, R8, 0xffff, RZ, 0xc0, !PT ;  /* 0x0000ffff08157812 */ /* 0x000fc400078ec0ff */
[----:B------:R-:W-:Y:S02]  /*6640*/  LOP3.LUT R23, R12, 0xffff, RZ, 0xc0, !PT ;  /* 0x0000ffff0c177812 */ /* 0x000fe400078ec0ff */
[----:B------:R-:W-:Y:S02]  /*6650*/  LOP3.LUT R14, R14, 0xffff, RZ, 0xc0, !PT ;  /* 0x0000ffff0e0e7812 */ /* 0x000fe400078ec0ff */
[----:B------:R-:W-:Y:S02]  /*6660*/  LOP3.LUT R25, R16, 0xffff, RZ, 0xc0, !PT ;  /* 0x0000ffff10197812 */ /* 0x000fe400078ec0ff */
[----:B------:R-:W-:Y:S02]  /*6670*/  LOP3.LUT R20, R20, 0xffff, RZ, 0xc0, !PT ;  /* 0x0000ffff14147812 */ /* 0x000fe400078ec0ff */
[----:B------:R-:W-:Y:S02]  /*6680*/  LOP3.LUT R27, R22, 0xffff, RZ, 0xc0, !PT ;  /* 0x0000ffff161b7812 */ /* 0x000fe400078ec0ff */
[----:B------:R-:W-:-:S02]  /*6690*/  LOP3.LUT R29, R24, 0xffff, RZ, 0xc0, !PT ;  /* 0x0000ffff181d7812 */ /* 0x000fc400078ec0ff */
[----:B------:R-:W-:Y:S02]  /*66a0*/  F2FP.SATFINITE.E5M2.F32.PACK_AB_MERGE_C R30, R31, R30, RZ ;  /* 0x0000001e1f1e723e */ /* 0x000fe400048060ff */
[----:B------:R-:W-:Y:S02]  /*66b0*/  F2FP.SATFINITE.E5M2.F32.PACK_AB_MERGE_C R32, R33, R32, RZ ;  /* 0x000000202120723e */ /* 0x000fe400048060ff */
[--C-:B------:R-:W-:Y:S02]  /*66c0*/  PRMT R4, R21, 0x3340, R0.reuse ;  /* 0x0000334015047816 */ /* 0x100fe40000000000 */
[----:B------:R-:W-:Y:S02]  /*66d0*/  PRMT R6, R25, 0x3340, R0 ;  /* 0x0000334019067816 */ /* 0x000fe40000000000 */
[----:B------:R-:W-:Y:S02]  /*66e0*/  PRMT R5, R19, 0x3340, R70 ;  /* 0x0000334013057816 */ /* 0x000fe40000000046 */
[----:B------:R-:W-:-:S02]  /*66f0*/  PRMT R7, R23, 0x3340, R14 ;  /* 0x0000334017077816 */ /* 0x000fc4000000000e */
[----:B------:R-:W-:Y:S02]  /*6700*/  PRMT R8, R29, 0x3340, R0 ;  /* 0x000033401d087816 */ /* 0x000fe40000000000 */
[----:B------:R-:W-:Y:S02]  /*6710*/  PRMT R9, R20, 0x3340, R27 ;  /* 0x0000334014097816 */ /* 0x000fe4000000001b */
[----:B------:R-:W-:Y:S02]  /*6720*/  F2FP.SATFINITE.E5M2.F32.PACK_AB_MERGE_C R10, R11, R10, RZ ;  /* 0x0000000a0b0a723e */ /* 0x000fe400048060ff */
[----:B------:R-:W-:Y:S02]  /*6730*/  LOP3.LUT R28, R28, 0xffff, RZ, 0xc0, !PT ;  /* 0x0000ffff1c1c7812 */ /* 0x000fe400078ec0ff */
[----:B------:R-:W-:Y:S02]  /*6740*/  LOP3.LUT R31, R30, 0xffff, RZ, 0xc0, !PT ;  /* 0x0000ffff1e1f7812 */ /* 0x000fe400078ec0ff */
[----:B------:R-:W-:-:S02]  /*6750*/  LOP3.LUT R33, R32, 0xffff, RZ, 0xc0, !PT ;  /* 0x0000ffff20217812 */ /* 0x000fc400078ec0ff */
[----:B------:R-:W-:Y:S02]  /*6760*/  PRMT R11, R5, 0x5410, R4 ;  /* 0x00005410050b7816 */ /* 0x000fe40000000004 */
[----:B------:R-:W-:Y:S02]  /*6770*/  PRMT R13, R7, 0x5410, R6 ;  /* 0x00005410070d7816 */ /* 0x000fe40000000006 */
[----:B------:R-:W-:Y:S02]  /*6780*/  PRMT R15, R9, 0x5410, R8 ;  /* 0x00005410090f7816 */ /* 0x000fe40000000008 */
[----:B------:R-:W-:Y:S02]  /*6790*/  SHF.R.U32.HI R4, RZ, 0x8, R19 ;  /* 0x00000008ff047819 */ /* 0x000fe40000011613 */
[----:B------:R-:W-:Y:S02]  /*67a0*/  SHF.R.U32.HI R5, RZ, 0x8, R70 ;  /* 0x00000008ff057819 */ /* 0x000fe40000011646 */
[----:B------:R-:W-:-:S02]  /*67b0*/  SHF.R.U32.HI R6, RZ, 0x8, R21 ;  /* 0x00000008ff067819 */ /* 0x000fc40000011615 */
[----:B------:R-:W-:Y:S02]  /*67c0*/  SHF.R.U32.HI R7, RZ, 0x8, R23 ;  /* 0x00000008ff077819 */ /* 0x000fe40000011617 */
[----:B------:R-:W-:Y:S02]  /*67d0*/  SHF.R.U32.HI R8, RZ, 0x8, R14 ;  /* 0x00000008ff087819 */ /* 0x000fe4000001160e */
[----:B------:R-:W-:Y:S02]  /*67e0*/  SHF.R.U32.HI R9, RZ, 0x8, R25 ;  /* 0x00000008ff097819 */ /* 0x000fe40000011619 */
[----:B------:R-:W-:Y:S02]  /*67f0*/  PRMT R12, R33, 0x3340, R0 ;  /* 0x00003340210c7816 */ /* 0x000fe40000000000 */
[----:B------:R-:W-:Y:S02]  /*6800*/  PRMT R17, R28, 0x3340, R31 ;  /* 0x000033401c117816 */ /* 0x000fe4000000001f */
[----:B------:R-:W-:-:S02]  /*6810*/  LOP3.LUT R4, R4, 0xffff, RZ, 0xc0, !PT ;  /* 0x0000ffff04047812 */ /* 0x000fc400078ec0ff */
[----:B------:R-:W-:Y:S02]  /*6820*/  LOP3.LUT R5, R5, 0xffff, RZ, 0xc0, !PT ;  /* 0x0000ffff05057812 */ /* 0x000fe400078ec0ff */
[----:B------:R-:W-:Y:S02]  /*6830*/  LOP3.LUT R6, R6, 0xffff, RZ, 0xc0, !PT ;  /* 0x0000ffff06067812 */ /* 0x000fe400078ec0ff */
[----:B------:R-:W-:Y:S02]  /*6840*/  LOP3.LUT R7, R7, 0xffff, RZ, 0xc0, !PT ;  /* 0x0000ffff07077812 */ /* 0x000fe400078ec0ff */
[----:B------:R-:W-:Y:S02]  /*6850*/  LOP3.LUT R8, R8, 0xffff, RZ, 0xc0, !PT ;  /* 0x0000ffff08087812 */ /* 0x000fe400078ec0ff */
[----:B------:R-:W-:Y:S02]  /*6860*/  LOP3.LUT R9, R9, 0xffff, RZ, 0xc0, !PT ;  /* 0x0000ffff09097812 */ /* 0x000fe400078ec0ff */
[----:B------:R-:W-:-:S02]  /*6870*/  PRMT R17, R17, 0x5410, R12 ;  /* 0x0000541011117816 */ /* 0x000fc4000000000c */
[----:B------:R-:W-:Y:S02]  /*6880*/  PRMT R19, R4, 0x3340, R5 ;  /* 0x0000334004137816 */ /* 0x000fe40000000005 */
[----:B------:R-:W-:Y:S02]  /*6890*/  PRMT R12, R6, 0x3340, R1 ;  /* 0x00003340060c7816 */ /* 0x000fe40000000001 */
[----:B------:R-:W-:Y:S02]  /*68a0*/  PRMT R21, R7, 0x3340, R8 ;  /* 0x0000334007157816 */ /* 0x000fe40000000008 */
[----:B------:R-:W-:Y:S02]  /*68b0*/  PRMT R14, R9, 0x3340, R0 ;  /* 0x00003340090e7816 */ /* 0x000fe40000000000 */
[----:B------:R-:W-:Y:S02]  /*68c0*/  SHF.R.U32.HI R4, RZ, 0x8, R20 ;  /* 0x00000008ff047819 */ /* 0x000fe40000011614 */
[----:B------:R-:W-:-:S02]  /*68d0*/  SHF.R.U32.HI R5, RZ, 0x8, R27 ;  /* 0x00000008ff057819 */ /* 0x000fc4000001161b */
[----:B------:R-:W-:Y:S02]  /*68e0*/  SHF.R.U32.HI R6, RZ, 0x8, R29 ;  /* 0x00000008ff067819 */ /* 0x000fe4000001161d */
[----:B------:R-:W-:Y:S02]  /*68f0*/  SHF.R.U32.HI R7, RZ, 0x8, R28 ;  /* 0x00000008ff077819 */ /* 0x000fe4000001161c */
[----:B------:R-:W-:Y:S02]  /*6900*/  SHF.R.U32.HI R8, RZ, 0x8, R31 ;  /* 0x00000008ff087819 */ /* 0x000fe4000001161f */
[----:B------:R-:W-:Y:S02]  /*6910*/  SHF.R.U32.HI R9, RZ, 0x8, R33 ;  /* 0x00000008ff097819 */ /* 0x000fe40000011621 */
[----:B------:R-:W-:Y:S02]  /*6920*/  LOP3.LUT R4, R4, 0xffff, RZ, 0xc0, !PT ;  /* 0x0000ffff04047812 */ /* 0x000fe400078ec0ff */
[----:B------:R-:W-:-:S02]  /*6930*/  LOP3.LUT R5, R5, 0xffff, RZ, 0xc0, !PT ;  /* 0x0000ffff05057812 */ /* 0x000fc400078ec0ff */
[----:B------:R-:W-:Y:S02]  /*6940*/  LOP3.LUT R6, R6, 0xffff, RZ, 0xc0, !PT ;  /* 0x0000ffff06067812 */ /* 0x000fe400078ec0ff */
[----:B------:R-:W-:Y:S02]  /*6950*/  LOP3.LUT R9, R9, 0xffff, RZ, 0xc0, !PT ;  /* 0x0000ffff09097812 */ /* 0x000fe400078ec0ff */
[----:B------:R-:W-:Y:S02]  /*6960*/  LOP3.LUT R8, R8, 0xffff, RZ, 0xc0, !PT ;  /* 0x0000ffff08087812 */ /* 0x000fe400078ec0ff */
[----:B------:R-:W-:Y:S02]  /*6970*/  LOP3.LUT R7, R7, 0xffff, RZ, 0xc0, !PT ;  /* 0x0000ffff07077812 */ /* 0x000fe400078ec0ff */
[----:B------:R-:W-:Y:S02]  /*6980*/  PRMT R5, R4, 0x3340, R5 ;  /* 0x0000334004057816 */ /* 0x000fe40000000005 */
[----:B------:R-:W-:-:S02]  /*6990*/  PRMT R6, R6, 0x3340, R1 ;  /* 0x0000334006067816 */ /* 0x000fc40000000001 */
[----:B------:R-:W-:Y:S02]  /*69a0*/  F2FP.SATFINITE.E5M2.F32.PACK_AB_MERGE_C R34, R35, R34, RZ ;  /* 0x000000222322723e */ /* 0x000fe400048060ff */
[----:B------:R-:W-:Y:S01]  /*69b0*/  PRMT R9, R9, 0x3340, R0 ;  /* 0x0000334009097816 */ /* 0x000fe20000000000 */
[----:B------:R-:W-:Y:S01]  /*69c0*/  IMAD.SHL.U32 R0, R0, 0x40, RZ ;  /* 0x0000004000007824 */ /* 0x000fe200078e00ff */
[----:B------:R-:W-:Y:S02]  /*69d0*/  PRMT R8, R7, 0x3340, R8 ;  /* 0x0000334007087816 */ /* 0x000fe40000000008 */
[----:B------:R-:W-:Y:S02]  /*69e0*/  LOP3.LUT R26, R26, 0xffff, RZ, 0xc0, !PT ;  /* 0x0000ffff1a1a7812 */ /* 0x000fe400078ec0ff */
[----:B------:R-:W-:Y:S02]  /*69f0*/  PRMT R7, R5, 0x5410, R6 ;  /* 0x0000541005077816 */ /* 0x000fe40000000006 */
[----:B------:R-:W-:-:S02]  /*6a00*/  PRMT R19, R19, 0x5410, R12 ;  /* 0x0000541013137816 */ /* 0x000fc4000000000c */
[----:B------:R-:W-:Y:S02]  /*6a10*/  PRMT R21, R21, 0x5410, R14 ;  /* 0x0000541015157816 */ /* 0x000fe4000000000e */
[----:B------:R-:W-:Y:S02]  /*6a20*/  LOP3.LUT R10, R10, 0xffff, RZ, 0xc0, !PT ;  /* 0x0000ffff0a0a7812 */ /* 0x000fe400078ec0ff */
[----:B------:R-:W-:Y:S02]  /*6a30*/  LOP3.LUT R18, R18, 0xffff, RZ, 0xc0, !PT ;  /* 0x0000ffff12127812 */ /* 0x000fe400078ec0ff */
[----:B------:R-:W-:Y:S02]  /*6a40*/  PRMT R9, R8, 0x5410, R9 ;  /* 0x0000541008097816 */ /* 0x000fe40000000009 */
[----:B------:R-:W-:Y:S02]  /*6a50*/  LOP3.LUT R34, R34, 0xffff, RZ, 0xc0, !PT ;  /* 0x0000ffff22227812 */ /* 0x000fe400078ec0ff */
[----:B------:R-:W-:-:S02]  /*6a60*/  PRMT R6, R15, 0x4210, R26 ;  /* 0x000042100f067816 */ /* 0x000fc4000000001a */
[----:B------:R-:W-:Y:S02]  /*6a70*/  PRMT R26, R7, 0x5210, R26 ;  /* 0x00005210071a7816 */ /* 0x000fe4000000001a */
[--C-:B------:R-:W-:Y:S02]  /*6a80*/  PRMT R4, R11, 0x4210, R10.reuse ;  /* 0x000042100b047816 */ /* 0x100fe4000000000a */
[----:B------:R-:W-:Y:S02]  /*6a90*/  PRMT R24, R19, 0x5210, R10 ;  /* 0x0000521013187816 */ /* 0x000fe4000000000a */
[--C-:B------:R-:W-:Y:S02]  /*6aa0*/  PRMT R5, R13, 0x4210, R18.reuse ;  /* 0x000042100d057816 */ /* 0x100fe40000000012 */
[----:B------:R-:W-:Y:S02]  /*6ab0*/  PRMT R25, R21, 0x5210, R18 ;  /* 0x0000521015197816 */ /* 0x000fe40000000012 */
[----:B------:R-:W-:-:S02]  /*6ac0*/  PRMT R7, R17, 0x4210, R34 ;  /* 0x0000421011077816 */ /* 0x000fc40000000022 */
[----:B------:R-:W-:Y:S02]  /*6ad0*/  PRMT R27, R9, 0x5210, R34 ;  /* 0x00005210091b7816 */ /* 0x000fe40000000022 */
[----:B------:R-:W-:Y:S01]  /*6ae0*/  LOP3.LUT R0, R0, 0x1000, RZ, 0xc0, !PT ;  /* 0x0000100000007812 */ /* 0x000fe200078ec0ff */
[----:B-1----:R0:W-:Y:S01]  /*6af0*/  STS.128 [R68], R4 ;  /* 0x0000000444007388 */ /* 0x0021e20000000c00 */
[----:B------:R-:W-:Y:S02]  /*6b00*/  IADD3 R16, P1, PT, R60, UR8, RZ ;  /* 0x000000083c107c10 */ /* 0x000fe4000ff3e0ff */
[----:B------:R-:W-:Y:S01]  /*6b10*/  IADD3 R67, PT, PT, R67, UR13, R0 ;  /* 0x0000000d43437c10 */ /* 0x000fe2000fffe000 */
[----:B------:R-:W-:Y:S01]  /*6b20*/  STS.128 [R68+0x1000], R24 ;  /* 0x0010001844007388 */ /* 0x000fe20000000c00 */
[----:B---3--:R-:W-:Y:S01]  /*6b30*/  IMAD R0, R2, UR5, RZ ;  /* 0x0000000502007c24 */ /* 0x008fe2000f8e02ff */
[----:B------:R-:W-:Y:S01]  /*6b40*/  LEA.HI.X.SX32 R60, R60, UR9, 0x1, P1 ;  /* 0x000000093c3c7c11 */ /* 0x000fe200088f0eff */
[----:B------:R-:W-:Y:S01]  /*6b50*/  BAR.SYNC.DEFER_BLOCKING 0x0 ;  /* 0x0000000000007b1d */ /* 0x000fe20000010000 */
[C---:B------:R-:W-:Y:S01]  /*6b60*/  ISETP.LT.AND P1, PT, R36.reuse, UR11, !P0 ;  /* 0x0000000b24007c0c */ /* 0x040fe2000c721270 */
[----:B------:R-:W-:Y:S01]  /*6b70*/  IMAD R36, R36, UR5, RZ ;  /* 0x0000000524247c24 */ /* 0x000fe2000f8e02ff */
[----:B------:R-:W-:Y:S01]  /*6b80*/  IADD3 R2, P2, PT, R0, R16, RZ ;  /* 0x0000001000027210 */ /* 0x000fe20007f5e0ff */
[----:B0-----:R-:W-:-:S03]  /*6b90*/  IMAD R5, R3, UR5, RZ ;  /* 0x0000000503057c24 */ /* 0x001fc6000f8e02ff */
[----:B------:R-:W-:Y:S01]  /*6ba0*/  LEA.HI.X.SX32 R3, R0, R60, 0x1, P2 ;  /* 0x0000003c00037211 */ /* 0x000fe200010f0eff */
[----:B------:R-:W-:Y:S01]  /*6bb0*/  IMAD R0, R64, UR5, RZ ;  /* 0x0000000540007c24 */ /* 0x000fe2000f8e02ff */
[C---:B------:R-:W-:Y:S01]  /*6bc0*/  ISETP.LT.AND P2, PT, R37.reuse, UR11, !P0 ;  /* 0x0000000b25007c0c */ /* 0x040fe2000c741270 */
[----:B------:R-:W-:Y:S01]  /*6bd0*/  IMAD R37, R37, UR5, RZ ;  /* 0x0000000525257c24 */ /* 0x000fe2000f8e02ff */
[----:B------:R-:W-:-:S04]  /*6be0*/  IADD3 R4, P6, PT, R5, R16, RZ ;  /* 0x0000001005047210 */ /* 0x000fc80007fde0ff */
[----:B------:R-:W-:Y:S02]  /*6bf0*/  LEA.HI.X.SX32 R5, R5, R60, 0x1, P6 ;  /* 0x0000003c05057211 */ /* 0x000fe400030f0eff */
[C---:B------:R-:W-:Y:S01]  /*6c00*/  ISETP.LT.AND P6, PT, R38.reuse, UR11, !P0 ;  /* 0x0000000b26007c0c */ /* 0x040fe2000c7c1270 */
[----:B------:R-:W-:Y:S01]  /*6c10*/  IMAD R38, R38, UR5, RZ ;  /* 0x0000000526267c24 */ /* 0x000fe2000f8e02ff */
[----:B------:R-:W0:Y:S02]  /*6c20*/  LDS.128 R8, [R67] ;  /* 0x0000000043087984 */ /* 0x000e240000000c00 */
[C---:B0-----:R-:W-:Y:S02]  /*6c30*/  PRMT R75, R8.reuse, 0x7770, RZ ;  /* 0x00007770084b7816 */ /* 0x041fe400000000ff */
[C---:B------:R-:W-:Y:S02]  /*6c40*/  PRMT R69, R8.reuse, 0x7773, RZ ;  /* 0x0000777308457816 */ /* 0x040fe400000000ff */
[C---:B------:R-:W-:Y:S01]  /*6c50*/  PRMT R71, R8.reuse, 0x7772, RZ ;  /* 0x0000777208477816 */ /* 0x040fe200000000ff */
[----:B------:R0:W-:Y:S01]  /*6c60*/  @P4 STG.E.U8 desc[UR26][R2.64], R75 ;  /* 0x0000004b02004986 */ /* 0x0001e2000c10111a */
[----:B------:R-:W-:-:S02]  /*6c70*/  PRMT R73, R8, 0x7771, RZ ;  /* 0x0000777108497816 */ /* 0x000fc400000000ff */
[-C--:B------:R-:W-:Y:S02]  /*6c80*/  IADD3 R6, P4, PT, R36, R16.reuse, RZ ;  /* 0x0000001024067210 */ /* 0x080fe40007f9e0ff */
[----:B------:R-:W-:Y:S01]  /*6c90*/  IADD3 R8, P5, PT, R37, R16, RZ ;  /* 0x0000001025087210 */ /* 0x000fe20007fbe0ff */
[----:B------:R1:W-:Y:S01]  /*6ca0*/  @P3 STG.E.U8 desc[UR26][R4.64], R73 ;  /* 0x0000004904003986 */ /* 0x0003e2000c10111a */
[C---:B------:R-:W-:Y:S02]  /*6cb0*/  PRMT R31, R9.reuse, 0x7773, RZ ;  /* 0x00007773091f7816 */ /* 0x040fe400000000ff */
[C---:B------:R-:W-:Y:S02]  /*6cc0*/  PRMT R33, R9.reuse, 0x7772, RZ ;  /* 0x0000777209217816 */ /* 0x040fe400000000ff */
[C---:B------:R-:W-:Y:S02]  /*6cd0*/  PRMT R35, R9.reuse, 0x7771, RZ ;  /* 0x0000777109237816 */ /* 0x040fe400000000ff */
[----:B------:R-:W-:-:S02]  /*6ce0*/  PRMT R13, R9, 0x7770, RZ ;  /* 0x00007770090d7816 */ /* 0x000fc400000000ff */
[-C--:B------:R-:W-:Y:S02]  /*6cf0*/  LEA.HI.X.SX32 R7, R36, R60.reuse, 0x1, P4 ;  /* 0x0000003c24077211 */ /* 0x080fe400020f0eff */
[C---:B------:R-:W-:Y:S02]  /*6d00*/  PRMT R25, R10.reuse, 0x7773, RZ ;  /* 0x000077730a197816 */ /* 0x040fe400000000ff */
[C---:B------:R-:W-:Y:S01]  /*6d10*/  PRMT R27, R10.reuse, 0x7772, RZ ;  /* 0x000077720a1b7816 */ /* 0x040fe200000000ff */
[----:B------:R-:W-:Y:S01]  /*6d20*/  @P1 STG.E.U8 desc[UR26][R6.64], R71 ;  /* 0x0000004706001986 */ /* 0x000fe2000c10111a */
[C---:B------:R-:W-:Y:S02]  /*6d30*/  PRMT R29, R10.reuse, 0x7771, RZ ;  /* 0x000077710a1d7816 */ /* 0x040fe400000000ff */
[----:B------:R-:W-:Y:S02]  /*6d40*/  PRMT R15, R10, 0x7770, RZ ;  /* 0x000077700a0f7816 */ /* 0x000fe400000000ff */
[----:B------:R-:W-:-:S02]  /*6d50*/  LEA.HI.X.SX32 R9, R37, R60, 0x1, P5 ;  /* 0x0000003c25097211 */ /* 0x000fc400028f0eff */
[C---:B------:R-:W-:Y:S01]  /*6d60*/  ISETP.LT.AND P4, PT, R39.reuse, UR11, !P0 ;  /* 0x0000000b27007c0c */ /* 0x040fe2000c781270 */
[----:B------:R-:W-:Y:S01]  /*6d70*/  IMAD R39, R39, UR5, RZ ;  /* 0x0000000527277c24 */ /* 0x000fe2000f8e02ff */
[----:B------:R-:W-:Y:S01]  /*6d80*/  IADD3 R10, P3, PT, R38, R16, RZ ;  /* 0x00000010260a7210 */ /* 0x000fe20007f7e0ff */
[----:B------:R2:W-:Y:S01]  /*6d90*/  @P2 STG.E.U8 desc[UR26][R8.64], R69 ;  /* 0x0000004508002986 */ /* 0x0005e2000c10111a */
[C---:B------:R-:W-:Y:S02]  /*6da0*/  PRMT R17, R11.reuse, 0x7773, RZ ;  /* 0x000077730b117816 */ /* 0x040fe400000000ff */
[C---:B------:R-:W-:Y:S02]  /*6db0*/  PRMT R19, R11.reuse, 0x7772, RZ ;  /* 0x000077720b137816 */ /* 0x040fe400000000ff */
[C---:B------:R-:W-:Y:S02]  /*6dc0*/  PRMT R21, R11.reuse, 0x7771, RZ ;  /* 0x000077710b157816 */ /* 0x040fe400000000ff */
[----:B------:R-:W-:-:S02]  /*6dd0*/  PRMT R23, R11, 0x7770, RZ ;  /* 0x000077700b177816 */ /* 0x000fc400000000ff */
[----:B------:R-:W-:Y:S02]  /*6de0*/  LEA.HI.X.SX32 R11, R38, R60, 0x1, P3 ;  /* 0x0000003c260b7211 */ /* 0x000fe400018f0eff */
[C---:B------:R-:W-:Y:S01]  /*6df0*/  ISETP.LT.AND P3, PT, R40.reuse, UR11, !P0 ;  /* 0x0000000b28007c0c */ /* 0x040fe2000c761270 */
[----:B------:R-:W-:Y:S01]  /*6e00*/  IMAD R40, R40, UR5, RZ ;  /* 0x0000000528287c24 */ /* 0x000fe2000f8e02ff */
[----:B0-----:R-:W-:Y:S01]  /*6e10*/  IADD3 R2, P2, PT, R39, R16, RZ ;  /* 0x0000001027027210 */ /* 0x001fe20007f5e0ff */
[----:B------:R0:W-:Y:S01]  /*6e20*/  @P6 STG.E.U8 desc[UR26][R10.64], R13 ;  /* 0x0000000d0a006986 */ /* 0x0001e2000c10111a */
[C---:B------:R-:W-:Y:S01]  /*6e30*/  ISETP.LT.AND P1, PT, R41.reuse, UR11, !P0 ;  /* 0x0000000b29007c0c */ /* 0x040fe2000c721270 */
[----:B------:R-:W-:Y:S01]  /*6e40*/  IMAD R41, R41, UR5, RZ ;  /* 0x0000000529297c24 */ /* 0x000fe2000f8e02ff */
[----:B------:R-:W-:Y:S02]  /*6e50*/  LEA.HI.X.SX32 R3, R39, R60, 0x1, P2 ;  /* 0x0000003c27037211 */ /* 0x000fe400010f0eff */
[C---:B------:R-:W-:Y:S01]  /*6e60*/  ISETP.LT.AND P2, PT, R42.reuse, UR11, !P0 ;  /* 0x0000000b2a007c0c */ /* 0x040fe2000c741270 */
[----:B------:R-:W-:Y:S01]  /*6e70*/  IMAD R42, R42, UR5, RZ ;  /* 0x000000052a2a7c24 */ /* 0x000fe2000f8e02ff */
[-C--:B-1----:R-:W-:Y:S01]  /*6e80*/  IADD3 R4, P5, PT, R40, R16.reuse, RZ ;  /* 0x0000001028047210 */ /* 0x082fe20007fbe0ff */
[----:B------:R1:W-:Y:S01]  /*6e90*/  @P4 STG.E.U8 desc[UR26][R2.64], R35 ;  /* 0x0000002302004986 */ /* 0x0003e2000c10111a */
[----:B--2---:R-:W-:-:S02]  /*6ea0*/  IADD3 R8, P6, PT, R41, R16, RZ ;  /* 0x0000001029087210 */ /* 0x004fc40007fde0ff */
[----:B------:R-:W-:Y:S02]  /*6eb0*/  LEA.HI.X.SX32 R5, R40, R60, 0x1, P5 ;  /* 0x0000003c28057211 */ /* 0x000fe400028f0eff */
[C---:B0-----:R-:W-:Y:S02]  /*6ec0*/  IADD3 R10, P4, PT, R42.reuse, R16, RZ ;  /* 0x000000102a0a7210 */ /* 0x041fe40007f9e0ff */
[C---:B------:R-:W-:Y:S01]  /*6ed0*/  ISETP.LT.AND P5, PT, R43.reuse, UR11, !P0 ;  /* 0x0000000b2b007c0c */ /* 0x040fe2000c7a1270 */
[----:B------:R-:W-:Y:S01]  /*6ee0*/  IMAD R43, R43, UR5, RZ ;  /* 0x000000052b2b7c24 */ /* 0x000fe2000f8e02ff */
[-C--:B------:R-:W-:Y:S01]  /*6ef0*/  LEA.HI.X.SX32 R9, R41, R60.reuse, 0x1, P6 ;  /* 0x0000003c29097211 */ /* 0x080fe200030f0eff */
[----:B------:R-:W-:Y:S01]  /*6f00*/  @P3 STG.E.U8 desc[UR26][R4.64], R33 ;  /* 0x0000002104003986 */ /* 0x000fe2000c10111a */
[----:B------:R-:W-:Y:S02]  /*6f10*/  LEA.HI.X.SX32 R11, R42, R60, 0x1, P4 ;  /* 0x0000003c2a0b7211 */ /* 0x000fe400020f0eff */
[C---:B------:R-:W-:Y:S01]  /*6f20*/  IADD3 R12, P3, PT, R43.reuse, R16, RZ ;  /* 0x000000102b0c7210 */ /* 0x040fe20007f7e0ff */
[----:B------:R-:W0:Y:S03]  /*6f30*/  LDS.128 R4, [R67+0x2000] ;  /* 0x0020000043047984 */ /* 0x000e260000000c00 */
[----:B------:R-:W-:Y:S01]  /*6f40*/  LEA.HI.X.SX32 R13, R43, R60, 0x1, P3 ;  /* 0x0000003c2b0d7211 */ /* 0x000fe200018f0eff */
[----:B------:R2:W-:Y:S01]  /*6f50*/  @P1 STG.E.U8 desc[UR26][R8.64], R31 ;  /* 0x0000001f08001986 */ /* 0x0005e2000c10111a */
[C---:B------:R-:W-:Y:S01]  /*6f60*/  ISETP.LT.AND P1, PT, R44.reuse, UR11, !P0 ;  /* 0x0000000b2c007c0c */ /* 0x040fe2000c721270 */
[----:B------:R-:W-:Y:S01]  /*6f70*/  IMAD R44, R44, UR5, RZ ;  /* 0x000000052c2c7c24 */ /* 0x000fe2000f8e02ff */
[----:B------:R-:W-:Y:S01]  /*6f80*/  ISETP.LT.AND P3, PT, R46, UR11, !P0 ;  /* 0x0000000b2e007c0c */ /* 0x000fe2000c761270 */
[----:B------:R3:W-:Y:S01]  /*6f90*/  @P2 STG.E.U8 desc[UR26][R10.64], R15 ;  /* 0x0000000f0a002986 */ /* 0x0007e2000c10111a */
[C---:B------:R-:W-:Y:S01]  /*6fa0*/  ISETP.LT.AND P2, PT, R45.reuse, UR11, !P0 ;  /* 0x0000000b2d007c0c */ /* 0x040fe2000c741270 */
[----:B------:R-:W-:Y:S01]  /*6fb0*/  IMAD R45, R45, UR5, RZ ;  /* 0x000000052d2d7c24 */ /* 0x000fe2000f8e02ff */
[----:B-1----:R-:W-:Y:S01]  /*6fc0*/  IADD3 R2, P4, PT, R44, R16, RZ ;  /* 0x000000102c027210 */ /* 0x002fe20007f9e0ff */
[----:B------:R-:W-:Y:S01]  /*6fd0*/  IMAD R46, R46, UR5, RZ ;  /* 0x000000052e2e7c24 */ /* 0x000fe2000f8e02ff */
[----:B------:R-:W-:Y:S02]  /*6fe0*/  @P5 STG.E.U8 desc[UR26][R12.64], R29 ;  /* 0x0000001d0c005986 */ /* 0x000fe4000c10111a */
[----:B------:R-:W-:-:S02]  /*6ff0*/  LEA.HI.X.SX32 R3, R44, R60, 0x1, P4 ;  /* 0x0000003c2c037211 */ /* 0x000fc400020f0eff */
[-C--:B--2---:R-:W-:Y:S02]  /*7000*/  IADD3 R8, P6, PT, R45, R16.reuse, RZ ;  /* 0x000000102d087210 */ /* 0x084fe40007fde0ff */
[C---:B------:R-:W-:Y:S01]  /*7010*/  ISETP.LT.AND P4, PT, R47.reuse, UR11, !P0 ;  /* 0x0000000b2f007c0c */ /* 0x040fe2000c781270 */
[----:B------:R-:W-:Y:S01]  /*7020*/  IMAD R47, R47, UR5, RZ ;  /* 0x000000052f2f7c24 */ /* 0x000fe2000f8e02ff */
[C---:B---3--:R-:W-:Y:S01]  /*7030*/  IADD3 R10, P5, PT, R46.reuse, R16, RZ ;  /* 0x000000102e0a7210 */ /* 0x048fe20007fbe0ff */
[----:B------:R1:W-:Y:S01]  /*7040*/  @P1 STG.E.U8 desc[UR26][R2.64], R27 ;  /* 0x0000001b02001986 */ /* 0x0003e2000c10111a */
[-C--:B------:R-:W-:Y:S02]  /*7050*/  LEA.HI.X.SX32 R9, R45, R60.reuse, 0x1, P6 ;  /* 0x0000003c2d097211 */ /* 0x080fe400030f0eff */
[----:B------:R-:W-:Y:S02]  /*7060*/  LEA.HI.X.SX32 R11, R46, R60, 0x1, P5 ;  /* 0x0000003c2e0b7211 */ /* 0x000fe400028f0eff */
[----:B------:R-:W-:Y:S01]  /*7070*/  IADD3 R14, P1, PT, R47, R16, RZ ;  /* 0x000000102f0e7210 */ /* 0x000fe20007f3e0ff */
[----:B------:R2:W-:Y:S01]  /*7080*/  @P2 STG.E.U8 desc[UR26][R8.64], R25 ;  /* 0x0000001908002986 */ /* 0x0005e2000c10111a */
[C---:B------:R-:W-:Y:S01]  /*7090*/  ISETP.LT.AND P2, PT, R49.reuse, UR11, !P0 ;  /* 0x0000000b31007c0c */ /* 0x040fe2000c741270 */
[----:B------:R-:W-:Y:S01]  /*70a0*/  IMAD R49, R49, UR5, RZ ;  /* 0x0000000531317c24 */ /* 0x000fe2000f8e02ff */
[----:B------:R-:W-:Y:S01]  /*70b0*/  LEA.HI.X.SX32 R15, R47, R60, 0x1, P1 ;  /* 0x0000003c2f0f7211 */ /* 0x000fe200008f0eff */
[----:B------:R-:W-:Y:S01]  /*70c0*/  @P3 STG.E.U8 desc[UR26][R10.64], R23 ;  /* 0x000000170a003986 */ /* 0x000fe2000c10111a */
[C---:B------:R-:W-:Y:S01]  /*70d0*/  ISETP.LT.AND P3, PT, R48.reuse, UR11, !P0 ;  /* 0x0000000b30007c0c */ /* 0x040fe2000c761270 */
[----:B------:R-:W-:Y:S01]  /*70e0*/  IMAD R48, R48, UR5, RZ ;  /* 0x0000000530307c24 */ /* 0x000fe2000f8e02ff */
[-C--:B-1----:R-:W-:Y:S01]  /*70f0*/  IADD3 R2, P5, PT, R49, R16.reuse, RZ ;  /* 0x0000001031027210 */ /* 0x082fe20007fbe0ff */
[----:B------:R0:W-:Y:S01]  /*7100*/  @P4 STG.E.U8 desc[UR26][R14.64], R21 ;  /* 0x000000150e004986 */ /* 0x0001e2000c10111a */
[C---:B------:R-:W-:Y:S01]  /*7110*/  ISETP.LT.AND P4, PT, R50.reuse, UR11, !P0 ;  /* 0x0000000b32007c0c */ /* 0x040fe2000c781270 */
[----:B------:R-:W-:Y:S01]  /*7120*/  IMAD R50, R50, UR5, RZ ;  /* 0x0000000532327c24 */ /* 0x000fe2000f8e02ff */
[----:B------:R-:W-:-:S02]  /*7130*/  IADD3 R12, P1, PT, R48, R16, RZ ;  /* 0x00000010300c7210 */ /* 0x000fc40007f3e0ff */
[-C--:B------:R-:W-:Y:S02]  /*7140*/  LEA.HI.X.SX32 R3, R49, R60.reuse, 0x1, P5 ;  /* 0x0000003c31037211 */ /* 0x080fe400028f0eff */
[----:B------:R-:W-:Y:S02]  /*7150*/  LEA.HI.X.SX32 R13, R48, R60, 0x1, P1 ;  /* 0x0000003c300d7211 */ /* 0x000fe400008f0eff */
[C---:B------:R-:W-:Y:S01]  /*7160*/  ISETP.LT.AND P1, PT, R51.reuse, UR11, !P0 ;  /* 0x0000000b33007c0c */ /* 0x040fe2000c721270 */
[----:B------:R-:W-:Y:S01]  /*7170*/  IMAD R51, R51, UR5, RZ ;  /* 0x0000000533337c24 */ /* 0x000fe2000f8e02ff */
[-C--:B--2---:R-:W-:Y:S01]  /*7180*/  IADD3 R8, P6, PT, R50, R16.reuse, RZ ;  /* 0x0000001032087210 */ /* 0x084fe20007fde0ff */
[----:B------:R1:W-:Y:S01]  /*7190*/  @P3 STG.E.U8 desc[UR26][R12.64], R19 ;  /* 0x000000130c003986 */ /* 0x0003e2000c10111a */
[----:B0-----:R-:W-:Y:S02]  /*71a0*/  PRMT R21, R4, 0x7770, RZ ;  /* 0x0000777004157816 */ /* 0x001fe400000000ff */
[----:B------:R-:W-:Y:S01]  /*71b0*/  IADD3 R10, P3, PT, R51, R16, RZ ;  /* 0x00000010330a7210 */ /* 0x000fe20007f7e0ff */
[----:B------:R-:W-:Y:S01]  /*71c0*/  @P2 STG.E.U8 desc[UR26][R2.64], R17 ;  /* 0x0000001102002986 */ /* 0x000fe2000c10111a */
[C---:B------:R-:W-:Y:S01]  /*71d0*/  ISETP.LT.AND P2, PT, R52.reuse, UR11, !P0 ;  /* 0x0000000b34007c0c */ /* 0x040fe2000c741270 */
[----:B------:R-:W-:Y:S01]  /*71e0*/  IMAD R52, R52, UR5, RZ ;  /* 0x0000000534347c24 */ /* 0x000fe2000f8e02ff */
[----:B------:R-:W-:-:S02]  /*71f0*/  LEA.HI.X.SX32 R9, R50, R60, 0x1, P6 ;  /* 0x0000003c32097211 */ /* 0x000fc400030f0eff */
[----:B------:R-:W-:Y:S02]  /*7200*/  LEA.HI.X.SX32 R11, R51, R60, 0x1, P3 ;  /* 0x0000003c330b7211 */ /* 0x000fe400018f0eff */
[----:B------:R-:W-:Y:S01]  /*7210*/  PRMT R15, R4, 0x7771, RZ ;  /* 0x00007771040f7816 */ /* 0x000fe200000000ff */
[----:B------:R0:W-:Y:S01]  /*7220*/  @P4 STG.E.U8 desc[UR26][R8.64], R21 ;  /* 0x0000001508004986 */ /* 0x0001e2000c10111a */
[C---:B-1----:R-:W-:Y:S02]  /*7230*/  IADD3 R12, P6, PT, R52.reuse, R16, RZ ;  /* 0x00000010340c7210 */ /* 0x042fe40007fde0ff */
[C---:B------:R-:W-:Y:S01]  /*7240*/  ISETP.LT.AND P4, PT, R53.reuse, UR11, !P0 ;  /* 0x0000000b35007c0c */ /* 0x040fe2000c781270 */
[----:B------:R1:W-:Y:S01]  /*7250*/  @P1 STG.E.U8 desc[UR26][R10.64], R15 ;  /* 0x0000000f0a001986 */ /* 0x0003e2000c10111a */
[----:B------:R-:W-:Y:S01]  /*7260*/  IMAD R53, R53, UR5, RZ ;  /* 0x0000000535357c24 */ /* 0x000fe2000f8e02ff */
[C---:B------:R-:W-:Y:S01]  /*7270*/  ISETP.LT.AND P1, PT, R55.reuse, UR11, !P0 ;  /* 0x0000000b37007c0c */ /* 0x040fe2000c721270 */
[----:B------:R-:W-:Y:S01]  /*7280*/  IMAD R55, R55, UR5, RZ ;  /* 0x0000000537377c24 */ /* 0x000fe2000f8e02ff */
[----:B------:R-:W-:-:S02]  /*7290*/  LEA.HI.X.SX32 R13, R52, R60, 0x1, P6 ;  /* 0x0000003c340d7211 */ /* 0x000fc400030f0eff */
[C---:B------:R-:W-:Y:S01]  /*72a0*/  ISETP.LT.AND P3, PT, R54.reuse, UR11, !P0 ;  /* 0x0000000b36007c0c */ /* 0x040fe2000c761270 */
[----:B------:R-:W-:Y:S01]  /*72b0*/  IMAD R54, R54, UR5, RZ ;  /* 0x0000000536367c24 */ /* 0x000fe2000f8e02ff */
[----:B0-----:R-:W-:Y:S02]  /*72c0*/  PRMT R21, R4, 0x7772, RZ ;  /* 0x0000777204157816 */ /* 0x001fe400000000ff */
[-C--:B------:R-:W-:Y:S02]  /*72d0*/  IADD3 R2, P5, PT, R53, R16.reuse, RZ ;  /* 0x0000001035027210 */ /* 0x080fe40007fbe0ff */
[-C--:B------:R-:W-:Y:S01]  /*72e0*/  IADD3 R8, P6, PT, R54, R16.reuse, RZ ;  /* 0x0000001036087210 */ /* 0x080fe20007fde0ff */
[----:B------:R0:W-:Y:S01]  /*72f0*/  @P2 STG.E.U8 desc[UR26][R12.64], R21 ;  /* 0x000000150c002986 */ /* 0x0001e2000c10111a */
[----:B-1----:R-:W-:Y:S02]  /*7300*/  IADD3 R10, P2, PT, R55, R16, RZ ;  /* 0x00000010370a7210 */ /* 0x002fe40007f5e0ff */
[----:B------:R-:W-:-:S02]  /*7310*/  LEA.HI.X.SX32 R3, R53, R60, 0x1, P5 ;  /* 0x0000003c35037211 */ /* 0x000fc400028f0eff */
[----:B------:R-:W-:Y:S02]  /*7320*/  PRMT R19, R4, 0x7773, RZ ;  /* 0x0000777304137816 */ /* 0x000fe400000000ff */
[-C--:B------:R-:W-:Y:S02]  /*7330*/  LEA.HI.X.SX32 R11, R55, R60.reuse, 0x1, P2 ;  /* 0x0000003c370b7211 */ /* 0x080fe400010f0eff */
[C---:B------:R-:W-:Y:S01]  /*7340*/  ISETP.LT.AND P2, PT, R56.reuse, UR11, !P0 ;  /* 0x0000000b38007c0c */ /* 0x040fe2000c741270 */
[----:B------:R-:W-:Y:S01]  /*7350*/  IMAD R56, R56, UR5, RZ ;  /* 0x0000000538387c24 */ /* 0x000fe2000f8e02ff */
[----:B------:R-:W-:Y:S01]  /*7360*/  LEA.HI.X.SX32 R9, R54, R60, 0x1, P6 ;  /* 0x0000003c36097211 */ /* 0x000fe200030f0eff */
[----:B------:R1:W-:Y:S01]  /*7370*/  @P4 STG.E.U8 desc[UR26][R2.64], R19 ;  /* 0x0000001302004986 */ /* 0x0003e2000c10111a */
[C---:B------:R-:W-:Y:S02]  /*7380*/  PRMT R17, R5.reuse, 0x7770, RZ ;  /* 0x0000777005117816 */ /* 0x040fe400000000ff */
[----:B------:R-:W-:-:S02]  /*7390*/  PRMT R15, R5, 0x7771, RZ ;  /* 0x00007771050f7816 */ /* 0x000fc400000000ff */
[C---:B------:R-:W-:Y:S01]  /*73a0*/  ISETP.LT.AND P4, PT, R57.reuse, UR11, !P0 ;  /* 0x0000000b39007c0c */ /* 0x040fe2000c781270 */
[----:B------:R-:W-:Y:S01]  /*73b0*/  IMAD R57, R57, UR5, RZ ;  /* 0x0000000539397c24 */ /* 0x000fe2000f8e02ff */
[----:B0-----:R-:W-:Y:S01]  /*73c0*/  IADD3 R12, P6, PT, R56, R16, RZ ;  /* 0x00000010380c7210 */ /* 0x001fe20007fde0ff */
[----:B------:R0:W-:Y:S01]  /*73d0*/  @P3 STG.E.U8 desc[UR26][R8.64], R17 ;  /* 0x0000001108003986 */ /* 0x0001e2000c10111a */
[C---:B------:R-:W-:Y:S01]  /*73e0*/  ISETP.LT.AND P3, PT, R58.reuse, UR11, !P0 ;  /* 0x0000000b3a007c0c */ /* 0x040fe2000c761270 */
[----:B------:R-:W-:Y:S01]  /*73f0*/  IMAD R58, R58, UR5, RZ ;  /* 0x000000053a3a7c24 */ /* 0x000fe2000f8e02ff */
[----:B------:R-:W-:Y:S01]  /*7400*/  LEA.HI.X.SX32 R13, R56, R60, 0x1, P6 ;  /* 0x0000003c380d7211 */ /* 0x000fe200030f0eff */
[----:B------:R2:W-:Y:S01]  /*7410*/  @P1 STG.E.U8 desc[UR26][R10.64], R15 ;  /* 0x0000000f0a001986 */ /* 0x0005e2000c10111a */
[C---:B------:R-:W-:Y:S01]  /*7420*/  ISETP.LT.AND P1, PT, R59.reuse, UR11, !P0 ;  /* 0x0000000b3b007c0c */ /* 0x040fe2000c721270 */
[----:B------:R-:W-:Y:S01]  /*7430*/  IMAD R59, R59, UR5, RZ ;  /* 0x000000053b3b7c24 */ /* 0x000fe2000f8e02ff */
[----:B-1----:R-:W-:-:S02]  /*7440*/  IADD3 R2, P5, PT, R57, R16, RZ ;  /* 0x0000001039027210 */ /* 0x002fc40007fbe0ff */
[----:B------:R-:W-:Y:S02]  /*7450*/  PRMT R19, R5, 0x7772, RZ ;  /* 0x0000777205137816 */ /* 0x000fe400000000ff */
[C---:B------:R-:W-:Y:S02]  /*7460*/  IADD3 R4, P6, PT, R58.reuse, R16, RZ ;  /* 0x000000103a047210 */ /* 0x040fe40007fde0ff */
[----:B------:R-:W-:Y:S01]  /*7470*/  LEA.HI.X.SX32 R3, R57, R60, 0x1, P5 ;  /* 0x0000003c39037211 */ /* 0x000fe200028f0eff */
[----:B------:R1:W-:Y:S01]  /*7480*/  @P2 STG.E.U8 desc[UR26][R12.64], R19 ;  /* 0x000000130c002986 */ /* 0x0003e2000c10111a */
[----:B0-----:R-:W-:Y:S02]  /*7490*/  IADD3 R8, P2, PT, R59, R16, RZ ;  /* 0x000000103b087210 */ /* 0x001fe40007f5e0ff */
[----:B--2---:R-:W-:Y:S02]  /*74a0*/  PRMT R15, R5, 0x7773, RZ ;  /* 0x00007773050f7816 */ /* 0x004fe400000000ff */
[----:B------:R-:W-:-:S02]  /*74b0*/  LEA.HI.X.SX32 R5, R58, R60, 0x1, P6 ;  /* 0x0000003c3a057211 */ /* 0x000fc400030f0eff */
[C---:B------:R-:W-:Y:S01]  /*74c0*/  PRMT R11, R6.reuse, 0x7770, RZ ;  /* 0x00007770060b7816 */ /* 0x040fe200000000ff */
[----:B------:R0:W-:Y:S01]  /*74d0*/  @P4 STG.E.U8 desc[UR26][R2.64], R15 ;  /* 0x0000000f02004986 */ /* 0x0001e2000c10111a */
[----:B------:R-:W-:Y:S02]  /*74e0*/  LEA.HI.X.SX32 R9, R59, R60, 0x1, P2 ;  /* 0x0000003c3b097211 */ /* 0x000fe400010f0eff */
[----:B------:R-:W-:Y:S01]  /*74f0*/  PRMT R17, R6, 0x7771, RZ ;  /* 0x0000777106117816 */ /* 0x000fe200000000ff */
[----:B------:R2:W-:Y:S01]  /*7500*/  @P3 STG.E.U8 desc[UR26][R4.64], R11 ;  /* 0x0000000b04003986 */ /* 0x0005e2000c10111a */
[C---:B------:R-:W-:Y:S01]  /*7510*/  ISETP.LT.AND P4, PT, R62.reuse, UR11, !P0 ;  /* 0x0000000b3e007c0c */ /* 0x040fe2000c781270 */
[----:B------:R-:W-:Y:S01]  /*7520*/  IMAD R62, R62, UR5, RZ ;  /* 0x000000053e3e7c24 */ /* 0x000fe2000f8e02ff */
[----:B------:R-:W-:Y:S01]  /*7530*/  ISETP.LT.AND P3, PT, R63, UR11, !P0 ;  /* 0x0000000b3f007c0c */ /* 0x000fe2000c761270 */
[----:B------:R3:W-:Y:S01]  /*7540*/  @P1 STG.E.U8 desc[UR26][R8.64], R17 ;  /* 0x0000001108001986 */ /* 0x0007e2000c10111a */
[----:B------:R-:W-:Y:S01]  /*7550*/  ISETP.LT.AND P5, PT, R61, UR11, !P0 ;  /* 0x0000000b3d007c0c */ /* 0x000fe2000c7a1270 */
[----:B------:R-:W-:Y:S01]  /*7560*/  IMAD R63, R63, UR5, RZ ;  /* 0x000000053f3f7c24 */ /* 0x000fe2000f8e02ff */
[C---:B------:R-:W-:Y:S01]  /*7570*/  PRMT R25, R6.reuse, 0x7772, RZ ;  /* 0x0000777206197816 */ /* 0x040fe200000000ff */
[----:B------:R-:W-:Y:S01]  /*7580*/  IMAD R61, R61, UR5, RZ ;  /* 0x000000053d3d7c24 */ /* 0x000fe2000f8e02ff */
[----:B------:R-:W-:Y:S01]  /*7590*/  PRMT R23, R6, 0x7773, RZ ;  /* 0x0000777306177816 */ /* 0x000fe200000000ff */
[----:B-1----:R-:W-:Y:S01]  /*75a0*/  IMAD R13, R65, UR5, RZ ;  /* 0x00000005410d7c24 */ /* 0x002fe2000f8e02ff */
[-C--:B------:R-:W-:Y:S01]  /*75b0*/  IADD3 R10, P2, PT, R63, R16.reuse, RZ ;  /* 0x000000103f0a7210 */ /* 0x080fe20007f5e0ff */
[----:B0-----:R-:W-:Y:S01]  /*75c0*/  IMAD R15, R66, UR5, RZ ;  /* 0x00000005420f7c24 */ /* 0x001fe2000f8e02ff */
[----:B--2---:R-:W-:-:S02]  /*75d0*/  IADD3 R4, P1, PT, R62, R16, RZ ;  /* 0x000000103e047210 */ /* 0x004fc40007f3e0ff */
[----:B------:R-:W-:Y:S02]  /*75e0*/  IADD3 R2, P6, PT, R61, R16, RZ ;  /* 0x000000103d027210 */ /* 0x000fe40007fde0ff */
[----:B------:R-:W-:Y:S02]  /*75f0*/  LEA.HI.X.SX32 R5, R62, R60, 0x1, P1 ;  /* 0x0000003c3e057211 */ /* 0x000fe400008f0eff */
[----:B------:R-:W-:Y:S02]  /*7600*/  IADD3 R12, P1, PT, R13, R16, RZ ;  /* 0x000000100d0c7210 */ /* 0x000fe40007f3e0ff */
[-C--:B------:R-:W-:Y:S02]  /*7610*/  LEA.HI.X.SX32 R11, R63, R60.reuse, 0x1, P2 ;  /* 0x0000003c3f0b7211 */ /* 0x080fe400010f0eff */
[----:B------:R-:W-:Y:S02]  /*7620*/  LEA.HI.X.SX32 R3, R61, R60, 0x1, P6 ;  /* 0x0000003c3d037211 */ /* 0x000fe400030f0eff */
[----:B------:R-:W-:-:S02]  /*7630*/  ISETP.LT.AND P2, PT, R64, UR11, !P0 ;  /* 0x0000000b40007c0c */ /* 0x000fc4000c741270 */
[----:B------:R-:W-:Y:S01]  /*7640*/  LEA.HI.X.SX32 R13, R13, R60, 0x1, P1 ;  /* 0x0000003c0d0d7211 */ /* 0x000fe200008f0eff */
[----:B------:R0:W-:Y:S01]  /*7650*/  @P5 STG.E.U8 desc[UR26][R2.64], R25 ;  /* 0x0000001902005986 */ /* 0x0001e2000c10111a */
[----:B---3--:R-:W-:Y:S02]  /*7660*/  IADD3 R8, P6, PT, R0, R16, RZ ;  /* 0x0000001000087210 */ /* 0x008fe40007fde0ff */
[----:B------:R-:W-:Y:S01]  /*7670*/  ISETP.LT.AND P1, PT, R65, UR11, !P0 ;  /* 0x0000000b41007c0c */ /* 0x000fe2000c721270 */
[----:B------:R0:W-:Y:S01]  /*7680*/  @P4 STG.E.U8 desc[UR26][R4.64], R23 ;  /* 0x0000001704004986 */ /* 0x0001e2000c10111a */
[----:B------:R-:W-:Y:S02]  /*7690*/  ISETP.LT.AND P0, PT, R66, UR11, !P0 ;  /* 0x0000000b42007c0c */ /* 0x000fe4000c701270 */
[----:B------:R-:W-:Y:S02]  /*76a0*/  LEA.HI.X.SX32 R9, R0, R60, 0x1, P6 ;  /* 0x0000003c00097211 */ /* 0x000fe400030f0eff */
[----:B------:R-:W-:-:S02]  /*76b0*/  IADD3 R14, P6, PT, R15, R16, RZ ;  /* 0x000000100f0e7210 */ /* 0x000fc40007fde0ff */
[C---:B------:R-:W-:Y:S02]  /*76c0*/  PRMT R17, R7.reuse, 0x7773, RZ ;  /* 0x0000777307117816 */ /* 0x040fe400000000ff */
[C---:B------:R-:W-:Y:S02]  /*76d0*/  PRMT R19, R7.reuse, 0x7772, RZ ;  /* 0x0000777207137816 */ /* 0x040fe400000000ff */
[C---:B------:R-:W-:Y:S02]  /*76e0*/  PRMT R21, R7.reuse, 0x7771, RZ ;  /* 0x0000777107157816 */ /* 0x040fe400000000ff */
[----:B------:R-:W-:Y:S02]  /*76f0*/  PRMT R7, R7, 0x7770, RZ ;  /* 0x0000777007077816 */ /* 0x000fe400000000ff */
[----:B------:R-:W-:-:S03]  /*7700*/  LEA.HI.X.SX32 R15, R15, R60, 0x1, P6 ;  /* 0x0000003c0f0f7211 */ /* 0x000fc600030f0eff */
[----:B------:R0:W-:Y:S04]  /*7710*/  @P3 STG.E.U8 desc[UR26][R10.64], R7 ;  /* 0x000000070a003986 */ /* 0x0001e8000c10111a */
[----:B------:R0:W-:Y:S04]  /*7720*/  @P2 STG.E.U8 desc[UR26][R8.64], R21 ;  /* 0x0000001508002986 */ /* 0x0001e8000c10111a */
[----:B------:R0:W-:Y:S04]  /*7730*/  @P1 STG.E.U8 desc[UR26][R12.64], R19 ;  /* 0x000000130c001986 */ /* 0x0001e8000c10111a */
[----:B------:R0:W-:Y:S01]  /*7740*/  @P0 STG.E.U8 desc[UR26][R14.64], R17 ;  /* 0x000000110e000986 */ /* 0x0001e2000c10111a */
[----:B------:R-:W-:Y:S06]  /*7750*/  BAR.SYNC.DEFER_BLOCKING 0x0 ;  /* 0x0000000000007b1d */ /* 0x000fec0000010000 */
[----:B------:R-:W-:Y:S05]  /*7760*/  BRA.U UP0, `(.L_x_13) ;  /* 0x0000000100a07547 */ /* 0x000fea000b800000 */
[----:B------:R-:W1:Y:S01]  /*7770*/  S2UR UR5, SR_CgaCtaId ;  /* 0x00000000000579c3 */ /* 0x000e620000008800 */
[----:B------:R-:W-:Y:S01]  /*7780*/  NOP ;  /* 0x0000000000007918 */ /* 0x000fe20000000000 */
[----:B------:R-:W-:Y:S01]  /*7790*/  UMOV UR4, 0x50 ;  /* 0x0000005000047882 */ /* 0x000fe20000000000 */
[----:B------:R-:W-:Y:S02]  /*77a0*/  IMAD.U32 R0, RZ, RZ, UR12 ;  /* 0x0000000cff007e24 */ /* 0x000fe4000f8e00ff */
[----:B0-----:R-:W-:Y:S02]  /*77b0*/  IMAD.MOV.U32 R3, RZ, RZ, 0x3 ;  /* 0x00000003ff037424 */ /* 0x001fe400078e00ff */
[----:B------:R-:W-:Y:S01]  /*77c0*/  IMAD.MOV.U32 R7, RZ, RZ, 0x1 ;  /* 0x00000001ff077424 */ /* 0x000fe200078e00ff */
[----:B------:R-:W-:-:S04]  /*77d0*/  LOP3.LUT R0, R0, 0xffff, RZ, 0xc0, !PT ;  /* 0x0000ffff00007812 */ /* 0x000fc800078ec0ff */
[----:B------:R-:W-:-:S05]  /*77e0*/  SHF.R.U32.HI R0, RZ, 0x5, R0 ;  /* 0x00000005ff007819 */ /* 0x000fca0000011600 */
[----:B------:R-:W-:Y:S01]  /*77f0*/  VIADD R2, R0, 0x10 ;  /* 0x0000001000027836 */ /* 0x000fe20000000000 */
[----:B------:R-:W-:Y:S01]  /*7800*/  SHF.L.U32 R0, R3, R0, RZ ;  /* 0x0000000003007219 */ /* 0x000fe200000006ff */
[----:B-1----:R-:W-:-:S03]  /*7810*/  ULEA UR6, UR5, UR4, 0x18 ;  /* 0x0000000405067291 */ /* 0x002fc6000f8ec0ff */
[----:B------:R-:W-:-:S04]  /*7820*/  SHF.L.U32 R3, R7, R2, RZ ;  /* 0x0000000207037219 */ /* 0x000fc800000006ff */
[----:B------:R-:W-:Y:S02]  /*7830*/  LOP3.LUT R0, R3, R0, RZ, 0xfc, !PT ;  /* 0x0000000003007212 */ /* 0x000fe400078efcff */
[----:B------:R-:W0:Y:S02]  /*7840*/  LDS R5, [UR6] ;  /* 0x00000006ff057984 */ /* 0x000e240008000800 */
[C---:B------:R-:W-:Y:S02]  /*7850*/  LOP3.LUT R2, R0.reuse, 0xffff, RZ, 0xc0, !PT ;  /* 0x0000ffff00027812 */ /* 0x040fe400078ec0ff */
[----:B0-----:R-:W-:-:S04]  /*7860*/  LOP3.LUT R3, R0, 0xffff, R5, 0x80, !PT ;  /* 0x0000ffff00037812 */ /* 0x001fc800078e8005 */
[----:B------:R-:W-:-:S13]  /*7870*/  ISETP.NE.AND P0, PT, R3, R2, PT ;  /* 0x000000020300720c */ /* 0x000fda0003f05270 */
[----:B------:R-:W-:Y:S05]  /*7880*/  @P0 BRA `(.L_x_14) ;  /* 0x0000000000500947 */ /* 0x000fea0003800000 */
[----:B------:R-:W-:Y:S02]  /*7890*/  SHF.R.U32.HI R5, RZ, 0x10, R5 ;  /* 0x00000010ff057819 */ /* 0x000fe40000011605 */
[----:B------:R-:W-:-:S04]  /*78a0*/  SHF.R.U32.HI R2, RZ, 0x10, R0 ;  /* 0x00000010ff027819 */ /* 0x000fc80000011600 */
[----:B------:R-:W-:-:S04]  /*78b0*/  LOP3.LUT R5, R5, R2, RZ, 0xc0, !PT ;  /* 0x0000000205057212 */ /* 0x000fc800078ec0ff */
[----:B------:R-:W-:-:S13]  /*78c0*/  ISETP.NE.AND P0, PT, R5, R2, PT ;  /* 0x000000020500720c */ /* 0x000fda0003f05270 */
[----:B------:R-:W-:Y:S05]  /*78d0*/  @P0 BRA `(.L_x_15) ;  /* 0x0000000000300947 */ /* 0x000fea0003800000 */
[----:B------:R-:W-:Y:S01]  /*78e0*/  R2UR UR4, R0 ;  /* 0x00000000000472ca */ /* 0x000fe200000e0000 */
[----:B------:R-:W-:Y:S01]  /*78f0*/  VOTEU.ANY UR5, UPT, PT ;  /* 0x0000000000057886 */ /* 0x000fe200038e0100 */
[----:B------:R-:W0:Y:S01]  /*7900*/  S2R R0, SR_LANEID ;  /* 0x0000000000007919 */ /* 0x000e220000000000 */
[----:B------:R-:W-:-:S10]  /*7910*/  UFLO.U32 UR5, UR5 ;  /* 0x00000005000572bd */ /* 0x000fd400080e0000 */
[----:B------:R-:W-:-:S06]  /*7920*/  ULOP3.LUT UR4, URZ, UR4, URZ, 0x33, !UPT ;  /* 0x00000004ff047292 */ /* 0x000fcc000f8e33ff */
[----:B------:R-:W-:-:S04]  /*7930*/  IMAD.U32 R2, RZ, RZ, UR4 ;  /* 0x00000004ff027e24 */ /* 0x000fc8000f8e00ff */
[----:B------:R-:W1:Y:S02]  /*7940*/  REDUX UR7, R2 ;  /* 0x00000000020773c4 */ /* 0x000e640000000000 */
[----:B------:R2:W-:Y:S01]  /*7950*/  UTCATOMSWS.AND URZ, UR4 ;  /* 0x0000000400ff79e3 */ /* 0x0005e20008000000 */
[----:B0-----:R-:W-:Y:S01]  /*7960*/  ISETP.EQ.U32.AND P0, PT, R0, UR5, PT ;  /* 0x0000000500007c0c */ /* 0x001fe2000bf02070 */
[----:B-1----:R-:W-:-:S12]  /*7970*/  IMAD.U32 R0, RZ, RZ, UR7 ;  /* 0x00000007ff007e24 */ /* 0x002fd8000f8e00ff */
[----:B------:R2:W-:Y:S01]  /*7980*/  @P0 ATOMS.AND RZ, [UR6], R0 ;  /* 0x00000000ffff098c */ /* 0x0005e2000a800006 */
[----:B------:R-:W-:Y:S05]  /*7990*/  BRA `(.L_x_13) ;  /* 0x0000000000147947 */ /* 0x000fea0003800000 */
.L_x_15:
[----:B------:R-:W-:-:S07]  /*79a0*/  MOV R2, 0x79c0 ;  /* 0x000079c000027802 */ /* 0x000fce0000000f00 */
[----:B------:R-:W-:Y:S05]  /*79b0*/  CALL.REL.NOINC `($__internal_0_$__cuda_sm10x_tcgen05_guardrail_trap_col_being_dealloced_not_returned_by_alloc) ;  /* 0x00000000002c7944 */ /* 0x000fea0003c00000 */
[----:B------:R-:W-:Y:S05]  /*79c0*/  BRA `(.L_x_13) ;  /* 0x0000000000087947 */ /* 0x000fea0003800000 */
.L_x_14:
[----:B------:R-:W-:-:S07]  /*79d0*/  MOV R2, 0x79f0 ;  /* 0x000079f000027802 */ /* 0x000fce0000000f00 */
[----:B------:R-:W-:Y:S05]  /*79e0*/  CALL.REL.NOINC `($__internal_2_$__cuda_sm10x_tcgen05_guardrail_trap_unallocated_columns_being_dealloced) ;  /* 0x0000000000387944 */ /* 0x000fea0003c00000 */
.L_x_13:
[----:B------:R-:W-:Y:S01]  /*79f0*/  NOP ;  /* 0x0000000000007918 */ /* 0x000fe20000000000 */
[----:B--2---:R-:W-:Y:S05]  /*7a00*/  EXIT ;  /* 0x000000000000794d */ /* 0x004fea0003800000 */
.L_x_8:
[----:B------:R-:W0:Y:S02]  /*7a10*/  SYNCS.PHASECHK.TRANS64.TRYWAIT P1, [UR15], R126 ;  /* 0x0000007eff0075a7 */ /* 0x000e24000802110f */
[----:B0-----:R-:W-:Y:S05]  /*7a20*/  @!P1 BRA `(.L_x_8) ;  /* 0xfffffffc00f89947 */ /* 0x001fea000383ffff */
[----:B------:R-:W-:Y:S05]  /*7a30*/  BRA `(.L_x_16) ;  /* 0xffffffd400fc7947 */ /* 0x000fea000383ffff */
.L_x_12:
[----:B------:R-:W1:Y:S02]  /*7a40*/  SYNCS.PHASECHK.TRANS64.TRYWAIT P0, [UR15], R4 ;  /* 0x00000004ff0075a7 */ /* 0x000e64000800110f */
[----:B-1----:R-:W-:Y:S05]  /*7a50*/  @!P0 BRA `(.L_x_12) ;  /* 0xfffffffc00f88947 */ /* 0x002fea000383ffff */
[----:B------:R-:W-:Y:S05]  /*7a60*/  BRA `(.L_x_11) ;  /* 0xffffffe8005c7947 */ /* 0x000fea000383ffff */
        .weak           $__internal_0_$__cuda_sm10x_tcgen05_guardrail_trap_col_being_dealloced_not_returned_by_alloc
        .type           $__internal_0_$__cuda_sm10x_tcgen05_guardrail_trap_col_being_dealloced_not_returned_by_alloc,@function
        .size           $__internal_0_$__cuda_sm10x_tcgen05_guardrail_trap_col_being_dealloced_not_returned_by_alloc,($__internal_1_$__cuda_sm10x_tcgen05_guardrail_trap_phase_invalid_during_alloc - $__internal_0_$__cuda_sm10x_tcgen05_guardrail_trap_col_being_dealloced_not_returned_by_alloc)
$__internal_0_$__cuda_sm10x_tcgen05_guardrail_trap_col_being_dealloced_not_returned_by_alloc:
[----:B------:R-:W-:Y:S05]  /*7a70*/  BPT.TRAP 0x1 ;  /* 0x000000040000795c */ /* 0x000fea0000300000 */
[----:B------:R-:W-:-:S04]  /*7a80*/  IMAD.MOV.U32 R3, RZ, RZ, 0x0 ;  /* 0x00000000ff037424 */ /* 0x000fc800078e00ff */
[----:B------:R-:W-:Y:S05]  /*7a90*/  RET.REL.NODEC R2 `(matmul_kernel) ;  /* 0xffffff8402587950 */ /* 0x000fea0003c3ffff */
        .weak           $__internal_1_$__cuda_sm10x_tcgen05_guardrail_trap_phase_invalid_during_alloc
        .type           $__internal_1_$__cuda_sm10x_tcgen05_guardrail_trap_phase_invalid_during_alloc,@function
        .size           $__internal_1_$__cuda_sm10x_tcgen05_guardrail_trap_phase_invalid_during_alloc,($__internal_2_$__cuda_sm10x_tcgen05_guardrail_trap_unallocated_columns_being_dealloced - $__internal_1_$__cuda_sm10x_tcgen05_guardrail_trap_phase_invalid_during_alloc)
$__internal_1_$__cuda_sm10x_tcgen05_guardrail_trap_phase_invalid_during_alloc:
[----:B------:R-:W-:Y:S05]  /*7aa0*/  BPT.TRAP 0x1 ;  /* 0x000000040000795c */ /* 0x000fea0000300000 */
[----:B------:R-:W-:-:S04]  /*7ab0*/  IMAD.MOV.U32 R3, RZ, RZ, 0x0 ;  /* 0x00000000ff037424 */ /* 0x000fc800078e00ff */
[----:B------:R-:W-:Y:S05]  /*7ac0*/  RET.REL.NODEC R2 `(matmul_kernel) ;  /* 0xffffff84024c7950 */ /* 0x000fea0003c3ffff */
        .weak           $__internal_2_$__cuda_sm10x_tcgen05_guardrail_trap_unallocated_columns_being_dealloced
        .type           $__internal_2_$__cuda_sm10x_tcgen05_guardrail_trap_unallocated_columns_being_dealloced,@function
        .size           $__internal_2_$__cuda_sm10x_tcgen05_guardrail_trap_unallocated_columns_being_dealloced,(.L_x_20 - $__internal_2_$__cuda_sm10x_tcgen05_guardrail_trap_unallocated_columns_being_dealloced)
$__internal_2_$__cuda_sm10x_tcgen05_guardrail_trap_unallocated_columns_being_dealloced:
[----:B------:R-:W-:Y:S05]  /*7ad0*/  BPT.TRAP 0x1 ;  /* 0x000000040000795c */ /* 0x000fea0000300000 */
[----:B------:R-:W-:-:S04]  /*7ae0*/  IMAD.MOV.U32 R3, RZ, RZ, 0x0 ;  /* 0x00000000ff037424 */ /* 0x000fc800078e00ff */
[----:B------:R-:W-:Y:S05]  /*7af0*/  RET.REL.NODEC R2 `(matmul_kernel) ;  /* 0xffffff8402407950 */ /* 0x000fea0003c3ffff */
.L_x_17:
[----:B------:R-:W-:-:S00]  /*7b00*/  BRA `(.L_x_17) ;  /* 0xfffffffc00fc7947 */ /* 0x000fc0000383ffff */
[----:B------:R-:W-:-:S00]  /*7b10*/  NOP ;  /* 0x0000000000007918 */ /* 0x000fc00000000000 */
        /* <DEDUP_REMOVED lines=14> */
.L_x_20:


//--------------------- .nv.shared.matmul_kernel  --------------------------
	.section	.nv.shared.matmul_kernel,"aw",@nobits
	.sectionflags	@""
	.align	16
	.zero		1024


//--------------------- .nv.shared.reserved.0     --------------------------
	.section	.nv.shared.reserved.0,"aw",@nobits
	.align	8
	.weak		__nv_reservedSMEM_offset_0_alias
	.size		__nv_reservedSMEM_offset_0_alias, 0, 64
	.other		__nv_reservedSMEM_offset_0_alias,@"STO_CUDA_RESERVED_SHARED STV_DEFAULT"
__nv_reservedSMEM_offset_0_alias:
	.zero		0
.nv.shared.reserved.0:
	.zero		64
	.weak		__nv_reservedSMEM_allocation_phase
	.type		__nv_reservedSMEM_allocation_phase,@object
	.size		__nv_reservedSMEM_allocation_phase,(.L_0 - __nv_reservedSMEM_allocation_phase)
__nv_reservedSMEM_allocation_phase:
	.zero		1
.L_0:
	.zero		7
	.weak		__nv_reservedSMEM_devtool_atexit_pc
	.type		__nv_reservedSMEM_devtool_atexit_pc,@object
	.size		__nv_reservedSMEM_devtool_atexit_pc,(__nv_reservedSMEM_allocation_mask - __nv_reservedSMEM_devtool_atexit_pc)
__nv_reservedSMEM_devtool_atexit_pc:
	.zero		8
	.weak		__nv_reservedSMEM_allocation_mask
	.type		__nv_reservedSMEM_allocation_mask,@object
	.size		__nv_reservedSMEM_allocation_mask,(.L_2 - __nv_reservedSMEM_allocation_mask)
__nv_reservedSMEM_allocation_mask:
	.zero		4
.L_2:


//--------------------- .nv.constant0.matmul_kernel --------------------------
	.section	.nv.constant0.matmul_kernel,"a",@progbits
	.sectionflags	@""
	.align	4
.nv.constant0.matmul_kernel:
	.zero		976


//--------------------- SYMBOLS --------------------------

	.type		.nv.reservedSmem.offset0,@object
	.size		.nv.reservedSmem.offset0,0x4
	.type		.nv.reservedSmem.cap,@object
	.size		.nv.reservedSmem.cap,0x4
